	.target	sm_100a

	.elftype	@"ET_EXEC"


//--------------------- .note.nv.tkinfo           --------------------------
	.section	.note.nv.tkinfo,"",@"SHT_NOTE"
	.sectionflags	@"SHF_NOTE_NV_TKINFO"
	.tkinfo
        /*0018*/ 	.word	0x00000081
        /*0030*/ 	.string	""
        /*0030*/ 	.string	"ptxas-blackwell"
        /*0030*/ 	.string	"Cuda compilation tools, release 12.9, V12.9.86"
        /*0030*/ 	.string	"Build cuda_12.9.r12.9/compiler.36037853_0"
        /*0030*/ 	.string	"-v  -suppress-debug-info  -lineinfo  -arch sm_100a "



//--------------------- .note.nv.cuver            --------------------------
	.section	.note.nv.cuver,"",@"SHT_NOTE"
	.sectionflags	@"SHF_NOTE_NV_CUVER"
        /*0018*/ 	.short	0x0001
        /*001a*/ 	.short	0x0064
        /*001c*/ 	.short	0x0001
        /*001e*/ 	.short	0x0000
        /*0020*/ 	.short	0x0001
        /*0022*/ 	.short	0x0000


//--------------------- .nv.info                  --------------------------
	.section	.nv.info,"",@"SHT_CUDA_INFO"
	.align	4


	//----- nvinfo : EIATTR_REGCOUNT
	.align		4
        /*0000*/ 	.byte	0x04, 0x2f
        /*0002*/ 	.short	(.L_4 - .L_3)
	.align		4
.L_3:
        /*0004*/ 	.word	index@(gluon_tcgen05)
        /*0008*/ 	.word	0x00000019


	//----- nvinfo : EIATTR_FRAME_SIZE
	.align		4
.L_4:
        /*000c*/ 	.byte	0x04, 0x11
        /*000e*/ 	.short	(.L_6 - .L_5)
	.align		4
.L_5:
        /*0010*/ 	.word	index@($__internal_2_$__cuda_sm10x_tcgen05_guardrail_trap_unallocated_columns_being_dealloced)
        /*0014*/ 	.word	0x00000000


	//----- nvinfo : EIATTR_FRAME_SIZE
	.align		4
.L_6:
        /*0018*/ 	.byte	0x04, 0x11
        /*001a*/ 	.short	(.L_8 - .L_7)
	.align		4
.L_7:
        /*001c*/ 	.word	index@($__internal_1_$__cuda_sm10x_tcgen05_guardrail_trap_phase_invalid_during_alloc)
        /*0020*/ 	.word	0x00000000


	//----- nvinfo : EIATTR_FRAME_SIZE
	.align		4
.L_8:
        /*0024*/ 	.byte	0x04, 0x11
        /*0026*/ 	.short	(.L_10 - .L_9)
	.align		4
.L_9:
        /*0028*/ 	.word	index@($__internal_0_$__cuda_sm10x_tcgen05_guardrail_trap_col_being_dealloced_not_returned_by_alloc)
        /*002c*/ 	.word	0x00000000


	//----- nvinfo : EIATTR_FRAME_SIZE
	.align		4
.L_10:
        /*0030*/ 	.byte	0x04, 0x11
        /*0032*/ 	.short	(.L_12 - .L_11)
	.align		4
.L_11:
        /*0034*/ 	.word	index@(gluon_tcgen05)
        /*0038*/ 	.word	0x00000000


	//----- nvinfo : EIATTR_MIN_STACK_SIZE
	.align		4
.L_12:
        /*003c*/ 	.byte	0x04, 0x12
        /*003e*/ 	.short	(.L_14 - .L_13)
	.align		4
.L_13:
        /*0040*/ 	.word	index@(gluon_tcgen05)
        /*0044*/ 	.word	0x00000000
.L_14:


//--------------------- .nv.info.gluon_tcgen05    --------------------------
	.section	.nv.info.gluon_tcgen05,"",@"SHT_CUDA_INFO"
	.sectionflags	@""
	.align	4


	//----- nvinfo : EIATTR_CUDA_API_VERSION
	.align		4
        /*0000*/ 	.byte	0x04, 0x37
        /*0002*/ 	.short	(.L_16 - .L_15)
.L_15:
        /*0004*/ 	.word	0x00000081


	//----- nvinfo : EIATTR_KPARAM_INFO
	.align		4
.L_16:
        /*0008*/ 	.byte	0x04, 0x17
        /*000a*/ 	.short	(.L_18 - .L_17)
.L_17:
        /*000c*/ 	.word	0x00000000
        /*0010*/ 	.short	0x000a
        /*0012*/ 	.short	0x0048
        /*0014*/ 	.byte	0x00, 0xf4, 0x21, 0x00


	//----- nvinfo : EIATTR_KPARAM_INFO
	.align		4
.L_18:
        /*0018*/ 	.byte	0x04, 0x17
        /*001a*/ 	.short	(.L_20 - .L_19)
.L_19:
        /*001c*/ 	.word	0x00000000
        /*0020*/ 	.short	0x0009
        /*0022*/ 	.short	0x0040
        /*0024*/ 	.byte	0x00, 0xf4, 0x21, 0x00


	//----- nvinfo : EIATTR_KPARAM_INFO
	.align		4
.L_20:
        /*0028*/ 	.byte	0x04, 0x17
        /*002a*/ 	.short	(.L_22 - .L_21)
.L_21:
        /*002c*/ 	.word	0x00000000
        /*0030*/ 	.short	0x0008
        /*0032*/ 	.short	0x0038
        /*0034*/ 	.byte	0x00, 0xf0, 0x21, 0x00


	//----- nvinfo : EIATTR_KPARAM_INFO
	.align		4
.L_22:
        /*0038*/ 	.byte	0x04, 0x17
        /*003a*/ 	.short	(.L_24 - .L_23)
.L_23:
        /*003c*/ 	.word	0x00000000
        /*0040*/ 	.short	0x0007
        /*0042*/ 	.short	0x0030
        /*0044*/ 	.byte	0x00, 0xf0, 0x21, 0x00


	//----- nvinfo : EIATTR_KPARAM_INFO
	.align		4
.L_24:
        /*0048*/ 	.byte	0x04, 0x17
        /*004a*/ 	.short	(.L_26 - .L_25)
.L_25:
        /*004c*/ 	.word	0x00000000
        /*0050*/ 	.short	0x0006
        /*0052*/ 	.short	0x0028
        /*0054*/ 	.byte	0x00, 0xf0, 0x21, 0x00


	//----- nvinfo : EIATTR_KPARAM_INFO
	.align		4
.L_26:
        /*0058*/ 	.byte	0x04, 0x17
        /*005a*/ 	.short	(.L_28 - .L_27)
.L_27:
        /*005c*/ 	.word	0x00000000
        /*0060*/ 	.short	0x0005
        /*0062*/ 	.short	0x0020
        /*0064*/ 	.byte	0x00, 0xf0, 0x11, 0x00


	//----- nvinfo : EIATTR_KPARAM_INFO
	.align		4
.L_28:
        /*0068*/ 	.byte	0x04, 0x17
        /*006a*/ 	.short	(.L_30 - .L_29)
.L_29:
        /*006c*/ 	.word	0x00000000
        /*0070*/ 	.short	0x0004
        /*0072*/ 	.short	0x001c
        /*0074*/ 	.byte	0x00, 0xf0, 0x11, 0x00


	//----- nvinfo : EIATTR_KPARAM_INFO
	.align		4
.L_30:
        /*0078*/ 	.byte	0x04, 0x17
        /*007a*/ 	.short	(.L_32 - .L_31)
.L_31:
        /*007c*/ 	.word	0x00000000
        /*0080*/ 	.short	0x0003
        /*0082*/ 	.short	0x0018
        /*0084*/ 	.byte	0x00, 0xf0, 0x11, 0x00


	//----- nvinfo : EIATTR_KPARAM_INFO
	.align		4
.L_32:
        /*0088*/ 	.byte	0x04, 0x17
        /*008a*/ 	.short	(.L_34 - .L_33)
.L_33:
        /*008c*/ 	.word	0x00000000
        /*0090*/ 	.short	0x0002
        /*0092*/ 	.short	0x0010
        /*0094*/ 	.byte	0x00, 0xf4, 0x21, 0x00


	//----- nvinfo : EIATTR_KPARAM_INFO
	.align		4
.L_34:
        /*0098*/ 	.byte	0x04, 0x17
        /*009a*/ 	.short	(.L_36 - .L_35)
.L_35:
        /*009c*/ 	.word	0x00000000
        /*00a0*/ 	.short	0x0001
        /*00a2*/ 	.short	0x0008
        /*00a4*/ 	.byte	0x00, 0xf4, 0x21, 0x00


	//----- nvinfo : EIATTR_KPARAM_INFO
	.align		4
.L_36:
        /*00a8*/ 	.byte	0x04, 0x17
        /*00aa*/ 	.short	(.L_38 - .L_37)
.L_37:
        /*00ac*/ 	.word	0x00000000
        /*00b0*/ 	.short	0x0000
        /*00b2*/ 	.short	0x0000
        /*00b4*/ 	.byte	0x00, 0xf4, 0x21, 0x00


	//----- nvinfo : EIATTR_AT_ENTRY_FRAGMENTS
	.align		4
.L_38:
        /*00b8*/ 	.byte	0x04, 0x4f
        /*00ba*/ 	.short	(.L_40 - .L_39)


	//   ....[0]....
.L_39:
        /*00bc*/ 	.word	0x00000004


	//----- nvinfo : EIATTR_RESERVED_SMEM_USED
	.align		4
.L_40:
        /*00c0*/ 	.byte	0x01, 0x41
	.zero		2


	//----- nvinfo : EIATTR_SPARSE_MMA_MASK
	.align		4
        /*00c4*/ 	.byte	0x03, 0x50
        /*00c6*/ 	.short	0x0000


	//----- nvinfo : EIATTR_TCGEN05_1CTA_USED
	.align		4
        /*00c8*/ 	.byte	0x01, 0x51
	.zero		2


	//----- nvinfo : EIATTR_MAXREG_COUNT
	.align		4
        /*00cc*/ 	.byte	0x03, 0x1b
        /*00ce*/ 	.short	0x00ff


	//----- nvinfo : EIATTR_NUM_BARRIERS
	.align		4
        /*00d0*/ 	.byte	0x02, 0x4c
        /*00d2*/ 	.byte	0x01
	.zero		1


	//----- nvinfo : EIATTR_INT_WARP_WIDE_INSTR_OFFSETS
	.align		4
        /*00d4*/ 	.byte	0x04, 0x31
        /*00d6*/ 	.short	(.L_42 - .L_41)


	//   ....[0]....
.L_41:
        /*00d8*/ 	.word	0x00001740


	//   ....[1]....
        /*00dc*/ 	.word	0x00001760


	//   ....[2]....
        /*00e0*/ 	.word	0x000017f0


	//   ....[3]....
        /*00e4*/ 	.word	0x000019a0


	//   ....[4]....
        /*00e8*/ 	.word	0x000019b0


	//   ....[5]....
        /*00ec*/ 	.word	0x000019c0


	//   ....[6]....
        /*00f0*/ 	.word	0x000019d0


	//   ....[7]....
        /*00f4*/ 	.word	0x00001cf0


	//   ....[8]....
        /*00f8*/ 	.word	0x00001d00


	//   ....[9]....
        /*00fc*/ 	.word	0x00001e70


	//   ....[10]....
        /*0100*/ 	.word	0x00001ec0


	//   ....[11]....
        /*0104*/ 	.word	0x00001ed0


	//   ....[12]....
        /*0108*/ 	.word	0x00001f00


	//   ....[13]....
        /*010c*/ 	.word	0x000021f0


	//   ....[14]....
        /*0110*/ 	.word	0x00002200


	//   ....[15]....
        /*0114*/ 	.word	0x00002520


	//   ....[16]....
        /*0118*/ 	.word	0x00002530


	//   ....[17]....
        /*011c*/ 	.word	0x000027f0


	//   ....[18]....
        /*0120*/ 	.word	0x00002840


	//----- nvinfo : EIATTR_COOP_GROUP_MASK_REGIDS
	.align		4
.L_42:
        /*0124*/ 	.byte	0x04, 0x29
        /*0126*/ 	.short	(.L_44 - .L_43)


	//   ....[0]....
.L_43:
        /*0128*/ 	.word	0xffffffff


	//   ....[1]....
        /*012c*/ 	.word	0xffffffff


	//   ....[2]....
        /*0130*/ 	.word	0xffffffff


	//   ....[3]....
        /*0134*/ 	.word	0xffffffff


	//   ....[4]....
        /*0138*/ 	.word	0xffffffff


	//   ....[5]....
        /*013c*/ 	.word	0xffffffff


	//   ....[6]....
        /*0140*/ 	.word	0xffffffff


	//   ....[7]....
        /*0144*/ 	.word	0xffffffff


	//   ....[8]....
        /*0148*/ 	.word	0xffffffff


	//   ....[9]....
        /*014c*/ 	.word	0xffffffff


	//----- nvinfo : EIATTR_COOP_GROUP_INSTR_OFFSETS
	.align		4
.L_44:
        /*0150*/ 	.byte	0x04, 0x28
        /*0152*/ 	.short	(.L_46 - .L_45)


	//   ....[0]....
.L_45:
        /*0154*/ 	.word	0x00000050


	//   ....[1]....
        /*0158*/ 	.word	0x00000310


	//   ....[2]....
        /*015c*/ 	.word	0x00000500


	//   ....[3]....
        /*0160*/ 	.word	0x000009c0


	//   ....[4]....
        /*0164*/ 	.word	0x00000b00


	//   ....[5]....
        /*0168*/ 	.word	0x00000fb0


	//   ....[6]....
        /*016c*/ 	.word	0x000010f0


	//   ....[7]....
        /*0170*/ 	.word	0x000015e0


	//   ....[8]....
        /*0174*/ 	.word	0x00002680


	//   ....[9]....
        /*0178*/ 	.word	0x000028f0


	//----- nvinfo : EIATTR_VRC_CTA_INIT_COUNT
	.align		4
.L_46:
        /*017c*/ 	.byte	0x02, 0x4a
        /*017e*/ 	.byte	0x80
	.zero		1


	//----- nvinfo : EIATTR_MBARRIER_INSTR_OFFSETS
	.align		4
        /*0180*/ 	.byte	0x04, 0x39
        /*0182*/ 	.short	(.L_48 - .L_47)


	//   ....[0]....
.L_47:
        /*0184*/ 	.word	0x00001810
        /*0188*/ 	.word	0x000000ff
        /*018c*/ 	.word	0x00008000
        /*0190*/ 	.short	0x0100
        /*0192*/ 	.byte	0x08
	.zero		1


	//   ....[1]....
        /*0194*/ 	.word	0x00001820
        /*0198*/ 	.word	0x000000ff
        /*019c*/ 	.word	0x00008010
        /*01a0*/ 	.short	0x0100
        /*01a2*/ 	.byte	0x08
	.zero		1


	//   ....[2]....
        /*01a4*/ 	.word	0x000018d0
        /*01a8*/ 	.word	0x000000ff
        /*01ac*/ 	.word	0x00008008
        /*01b0*/ 	.short	0x0100
        /*01b2*/ 	.byte	0x08
	.zero		1


	//   ....[3]....
        /*01b4*/ 	.word	0x000018e0
        /*01b8*/ 	.word	0x000000ff
        /*01bc*/ 	.word	0x00008018
        /*01c0*/ 	.short	0x0100
        /*01c2*/ 	.byte	0x08
	.zero		1


	//   ....[4]....
        /*01c4*/ 	.word	0x00001ab0
        /*01c8*/ 	.word	0x000000ff
        /*01cc*/ 	.word	0x00008000
        /*01d0*/ 	.short	0x010a
        /*01d2*/ 	.byte	0x08
	.zero		1


	//   ....[5]....
        /*01d4*/ 	.word	0x00001d50
        /*01d8*/ 	.word	0x000000ff
        /*01dc*/ 	.word	0x00008010
        /*01e0*/ 	.short	0x010a
        /*01e2*/ 	.byte	0x08
	.zero		1


	//   ....[6]....
        /*01e4*/ 	.word	0x00001f70
        /*01e8*/ 	.word	0x000000ff
        /*01ec*/ 	.word	0x00008000
        /*01f0*/ 	.short	0x010a
        /*01f2*/ 	.byte	0x1c
	.zero		1


	//   ....[7]....
        /*01f4*/ 	.word	0x00002240
        /*01f8*/ 	.word	0x000000ff
        /*01fc*/ 	.word	0x00008010
        /*0200*/ 	.short	0x010a
        /*0202*/ 	.byte	0x1c
	.zero		1


	//   ....[8]....
        /*0204*/ 	.word	0x00002310
        /*0208*/ 	.word	0x000000ff
        /*020c*/ 	.word	0x00008000
        /*0210*/ 	.short	0x0108
        /*0212*/ 	.byte	0x08
	.zero		1


	//   ....[9]....
        /*0214*/ 	.word	0x00002320
        /*0218*/ 	.word	0x000000ff
        /*021c*/ 	.word	0x00008010
        /*0220*/ 	.short	0x0108
        /*0222*/ 	.byte	0x08
	.zero		1


	//   ....[10]....
        /*0224*/ 	.word	0x00002370
        /*0228*/ 	.word	0x000000ff
        /*022c*/ 	.word	0x00008008
        /*0230*/ 	.short	0x0108
        /*0232*/ 	.byte	0x08
	.zero		1


	//   ....[11]....
        /*0234*/ 	.word	0x00002380
        /*0238*/ 	.word	0x000000ff
        /*023c*/ 	.word	0x00008018
        /*0240*/ 	.short	0x0108
        /*0242*/ 	.byte	0x08
	.zero		1


	//   ....[12]....
        /*0244*/ 	.word	0x00002910
        /*0248*/ 	.word	0x000000ff
        /*024c*/ 	.word	0x00008000
        /*0250*/ 	.short	0x010a
        /*0252*/ 	.byte	0x08
	.zero		1


	//   ....[13]....
        /*0254*/ 	.word	0x00002940
        /*0258*/ 	.word	0x000000ff
        /*025c*/ 	.word	0x00008010
        /*0260*/ 	.short	0x010a
        /*0262*/ 	.byte	0x08
	.zero		1


	//   ....[14]....
        /*0264*/ 	.word	0x00002970
        /*0268*/ 	.word	0x000000ff
        /*026c*/ 	.word	0x00008000
        /*0270*/ 	.short	0x010a
        /*0272*/ 	.byte	0x1c
	.zero		1


	//   ....[15]....
        /*0274*/ 	.word	0x000029a0
        /*0278*/ 	.word	0x000000ff
        /*027c*/ 	.word	0x00008010
        /*0280*/ 	.short	0x010a
        /*0282*/ 	.byte	0x1c
	.zero		1


	//----- nvinfo : EIATTR_NUM_MBARRIERS
	.align		4
.L_48:
        /*0284*/ 	.byte	0x03, 0x38
        /*0286*/ 	.short	0x0004


	//----- nvinfo : EIATTR_EXIT_INSTR_OFFSETS
	.align		4
        /*0288*/ 	.byte	0x04, 0x1c
        /*028a*/ 	.short	(.L_50 - .L_49)


	//   ....[0]....
.L_49:
        /*028c*/ 	.word	0x00002900


	//----- nvinfo : EIATTR_REQNTID
	.align		4
.L_50:
        /*0290*/ 	.byte	0x04, 0x10
        /*0292*/ 	.short	(.L_52 - .L_51)
.L_51:
        /*0294*/ 	.word	0x00000100
        /*0298*/ 	.word	0x00000001
        /*029c*/ 	.word	0x00000001


	//----- nvinfo : EIATTR_CRS_STACK_SIZE
	.align		4
.L_52:
        /*02a0*/ 	.byte	0x04, 0x1e
        /*02a2*/ 	.short	(.L_54 - .L_53)
.L_53:
        /*02a4*/ 	.word	0x00000000


	//----- nvinfo : EIATTR_CBANK_PARAM_SIZE
	.align		4
.L_54:
        /*02a8*/ 	.byte	0x03, 0x19
        /*02aa*/ 	.short	0x0050


	//----- nvinfo : EIATTR_PARAM_CBANK
	.align		4
        /*02ac*/ 	.byte	0x04, 0x0a
        /*02ae*/ 	.short	(.L_56 - .L_55)
	.align		4
.L_55:
        /*02b0*/ 	.word	index@(.nv.constant0.gluon_tcgen05)
        /*02b4*/ 	.short	0x0380
        /*02b6*/ 	.short	0x0050


	//----- nvinfo : EIATTR_SW_WAR
	.align		4
.L_56:
        /*02b8*/ 	.byte	0x04, 0x36
        /*02ba*/ 	.short	(.L_58 - .L_57)
.L_57:
        /*02bc*/ 	.word	0x00000008
.L_58:


//--------------------- .nv.compat                --------------------------
	.section	.nv.compat,"",@"SHT_CUDA_COMPAT_INFO"
	.align	4
        /*0000*/ 	.byte	0x02, 0x02, 0x02, 0x00, 0x02, 0x05, 0x05, 0x00, 0x02, 0x03, 0x03, 0x00, 0x02, 0x06, 0x01, 0x00


//--------------------- .nv.callgraph             --------------------------
	.section	.nv.callgraph,"",@"SHT_CUDA_CALLGRAPH"
	.align	4
	.sectionentsize	8
	.align		4
        /*0000*/ 	.word	0x00000000
	.align		4
        /*0004*/ 	.word	0xffffffff
	.align		4
        /*0008*/ 	.word	0x00000000
	.align		4
        /*000c*/ 	.word	0xfffffffe
	.align		4
        /*0010*/ 	.word	0x00000000
	.align		4
        /*0014*/ 	.word	0xfffffffd
	.align		4
        /*0018*/ 	.word	0x00000000
	.align		4
        /*001c*/ 	.word	0xfffffffc


//--------------------- .text.gluon_tcgen05       --------------------------
	.section	.text.gluon_tcgen05,"ax",@progbits
	.align	128
        .global         gluon_tcgen05
        .type           gluon_tcgen05,@function
        .size           gluon_tcgen05,(.L_x_77 - gluon_tcgen05)
        .other          gluon_tcgen05,@"STO_CUDA_ENTRY STV_DEFAULT"
gluon_tcgen05:
.text.gluon_tcgen05:
[----:B------:R-:W1:Y:S01]  /*0000*/  LDC R1, c[0x0][0x37c] ;  /* 0x0000df00ff017b82 */ /* 0x000e620000000800 */
[----:B------:R-:W2:Y:S02]  /*0010*/  S2R R0, SR_TID.X ;  /* 0x0000000000007919 */ /* 0x000ea40000002100 */
[----:B--2---:R-:W-:-:S13]  /*0020*/  ISETP.GE.U32.AND P2, PT, R0, 0x20, PT ;  /* 0x000000200000780c */ /* 0x004fda0003f46070 */
[----:B------:R-:W-:Y:S05]  /*0030*/  @P2 BRA `(.L_x_0) ;  /* 0x0000000000b82947 */ /* 0x000fea0003800000 */
[----:B------:R-:W2:Y:S01]  /*0040*/  S2UR UR6, SR_CgaCtaId ;  /* 0x00000000000679c3 */ /* 0x000ea20000008800 */
[----:B------:R-:W-:Y:S01]  /*0050*/  NOP ;  /* 0x0000000000007918 */ /* 0x000fe20000000000 */
[----:B------:R-:W-:Y:S02]  /*0060*/  UMOV UR4, 0x40 ;  /* 0x0000004000047882 */ /* 0x000fe40000000000 */
[----:B--2---:R-:W-:-:S09]  /*0070*/  ULEA UR4, UR6, UR4, 0x18 ;  /* 0x0000000406047291 */ /* 0x004fd2000f8ec0ff */
[----:B------:R-:W2:Y:S01]  /*0080*/  LDS.U8 R2, [UR4] ;  /* 0x00000004ff027984 */ /* 0x000ea20008000000 */
[----:B------:R-:W-:Y:S02]  /*0090*/  UMOV UR4, 0x400 ;  /* 0x0000040000047882 */ /* 0x000fe40000000000 */
[----:B------:R-:W-:Y:S01]  /*00a0*/  ULEA UR4, UR6, UR4, 0x18 ;  /* 0x0000000406047291 */ /* 0x000fe2000f8ec0ff */
[----:B--2---:R-:W-:-:S13]  /*00b0*/  ISETP.NE.AND P0, PT, R2, RZ, PT ;  /* 0x000000ff0200720c */ /* 0x004fda0003f05270 */
[----:B------:R-:W-:Y:S05]  /*00c0*/  @P0 BRA `(.L_x_1) ;  /* 0x00000000007c0947 */ /* 0x000fea0003800000 */
[----:B------:R-:W-:-:S13]  /*00d0*/  ELECT P0, URZ, PT ;  /* 0x0000000000ff782f */ /* 0x000fda0003800000 */
[----:B------:R-:W-:Y:S05]  /*00e0*/  @!P0 BRA `(.L_x_2) ;  /* 0x0000000000848947 */ /* 0x000fea0003800000 */
[----:B------:R-:W-:Y:S01]  /*00f0*/  UMOV UR5, 0x2 ;  /* 0x0000000200057882 */ /* 0x000fe20000000000 */
[----:B------:R-:W-:Y:S02]  /*0100*/  IMAD.MOV.U32 R5, RZ, RZ, 0x1 ;  /* 0x00000001ff057424 */ /* 0x000fe400078e00ff */
[----:B------:R-:W-:Y:S02]  /*0110*/  IMAD.MOV.U32 R3, RZ, RZ, 0x3 ;  /* 0x00000003ff037424 */ /* 0x000fe400078e00ff */
[----:B------:R-:W-:Y:S04]  /*0120*/  DEPBAR.LE SB2, 0x36 ;  /* 0x0000ad800000791a */ /* 0x000fe80000000000 */
[----:B------:R-:W2:Y:S02]  /*0130*/  UTCATOMSWS.FIND_AND_SET.ALIGN UP0, UR5, UR5 ;  /* 0x00000005000575e3 */ /* 0x000ea40008000800 */
[----:B--2---:R-:W-:-:S04]  /*0140*/  PLOP3.LUT P0, PT, PT, PT, UP0, 0x80, 0x8 ;  /* 0x000000000008781c */ /* 0x004fc80003f0f008 */
[----:B------:R-:W-:-:S04]  /*0150*/  SEL R2, RZ, 0xffffffff, !P0 ;  /* 0xffffffffff027807 */ /* 0x000fc80004000000 */
[----:B------:R-:W-:Y:S01]  /*0160*/  ISETP.NE.AND P0, PT, R2, RZ, PT ;  /* 0x000000ff0200720c */ /* 0x000fe20003f05270 */
[----:B------:R-:W-:-:S12]  /*0170*/  IMAD.U32 R2, RZ, RZ, UR5 ;  /* 0x00000005ff027e24 */ /* 0x000fd8000f8e00ff */
[----:B------:R-:W-:Y:S05]  /*0180*/  @P0 BRA `(.L_x_3) ;  /* 0x0000000000240947 */ /* 0x000fea0003800000 */
.L_x_4:
[----:B------:R-:W-:Y:S05]  /*0190*/  NANOSLEEP 0x64 ;  /* 0x000000640000795d */ /* 0x000fea0003800000 */
[----:B------:R-:W-:-:S05]  /*01a0*/  UMOV UR5, 0x2 ;  /* 0x0000000200057882 */ /* 0x000fca0000000000 */
[----:B------:R-:W-:Y:S04]  /*01b0*/  DEPBAR.LE SB2, 0x36 ;  /* 0x0000ad800000791a */ /* 0x000fe80000000000 */
[----:B------:R-:W2:Y:S02]  /*01c0*/  UTCATOMSWS.FIND_AND_SET.ALIGN UP0, UR5, UR5 ;  /* 0x00000005000575e3 */ /* 0x000ea40008000800 */
[----:B--2---:R-:W-:-:S04]  /*01d0*/  PLOP3.LUT P0, PT, PT, PT, UP0, 0x80, 0x8 ;  /* 0x000000000008781c */ /* 0x004fc80003f0f008 */
[----:B------:R-:W-:-:S04]  /*01e0*/  SEL R2, RZ, 0xffffffff, !P0 ;  /* 0xffffffffff027807 */ /* 0x000fc80004000000 */
[----:B------:R-:W-:Y:S01]  /*01f0*/  ISETP.NE.AND P0, PT, R2, RZ, PT ;  /* 0x000000ff0200720c */ /* 0x000fe20003f05270 */
[----:B------:R-:W-:-:S12]  /*0200*/  IMAD.U32 R2, RZ, RZ, UR5 ;  /* 0x00000005ff027e24 */ /* 0x000fd8000f8e00ff */
[----:B------:R-:W-:Y:S05]  /*0210*/  @!P0 BRA `(.L_x_4) ;  /* 0xfffffffc00dc8947 */ /* 0x000fea000383ffff */
.L_x_3:
[C---:B------:R-:W-:Y:S01]  /*0220*/  VIADD R4, R2.reuse, 0x10 ;  /* 0x0000001002047836 */ /* 0x040fe20000000000 */
[----:B------:R-:W-:Y:S01]  /*0230*/  UMOV UR5, 0x50 ;  /* 0x0000005000057882 */ /* 0x000fe20000000000 */
[----:B------:R-:W-:Y:S01]  /*0240*/  SHF.L.U32 R3, R3, R2, RZ ;  /* 0x0000000203037219 */ /* 0x000fe200000006ff */
[----:B------:R-:W-:Y:S01]  /*0250*/  ULEA UR5, UR6, UR5, 0x18 ;  /* 0x0000000506057291 */ /* 0x000fe2000f8ec0ff */
[----:B------:R-:W-:Y:S01]  /*0260*/  IMAD.SHL.U32 R2, R2, 0x20, RZ ;  /* 0x0000002002027824 */ /* 0x000fe200078e00ff */
[----:B------:R-:W-:-:S04]  /*0270*/  SHF.L.U32 R4, R5, R4, RZ ;  /* 0x0000000405047219 */ /* 0x000fc800000006ff */
[----:B------:R-:W-:-:S05]  /*0280*/  LOP3.LUT R3, R4, R3, RZ, 0xfc, !PT ;  /* 0x0000000304037212 */ /* 0x000fca00078efcff */
[----:B------:R2:W-:Y:S04]  /*0290*/  ATOMS.OR RZ, [UR5], R3 ;  /* 0x00000003ffff798c */ /* 0x0005e8000b000005 */
[----:B------:R2:W-:Y:S01]  /*02a0*/  STS [UR4], R2 ;  /* 0x00000002ff007988 */ /* 0x0005e20008000804 */
[----:B------:R-:W-:Y:S05]  /*02b0*/  BRA `(.L_x_2) ;  /* 0x0000000000107947 */ /* 0x000fea0003800000 */
.L_x_1:
[----:B------:R-:W-:Y:S01]  /*02c0*/  IMAD.MOV.U32 R3, RZ, RZ, -0x1 ;  /* 0xffffffffff037424 */ /* 0x000fe200078e00ff */
[----:B------:R-:W-:-:S04]  /*02d0*/  MOV R2, 0x300 ;  /* 0x0000030000027802 */ /* 0x000fc80000000f00 */
[----:B------:R2:W-:Y:S03]  /*02e0*/  STS [UR4], R3 ;  /* 0x00000003ff007988 */ /* 0x0005e60008000804 */
[----:B-12---:R-:W-:Y:S05]  /*02f0*/  CALL.REL.NOINC `($__internal_1_$__cuda_sm10x_tcgen05_guardrail_trap_phase_invalid_during_alloc) ;  /* 0x0000002400c07944 */ /* 0x006fea0003c00000 */
.L_x_2:
[----:B------:R-:W-:Y:S05]  /*0300*/  WARPSYNC.ALL ;  /* 0x0000000000007948 */ /* 0x000fea0003800000 */
[----:B------:R-:W-:Y:S01]  /*0310*/  NOP ;  /* 0x0000000000007918 */ /* 0x000fe20000000000 */
.L_x_0:
[----:B------:R-:W3:Y:S08]  /*0320*/  S2UR UR4, SR_CgaCtaId ;  /* 0x00000000000479c3 */ /* 0x000ef00000008800 */
[----:B------:R-:W-:Y:S01]  /*0330*/  BAR.SYNC.DEFER_BLOCKING 0x0 ;  /* 0x0000000000007b1d */ /* 0x000fe20000010000 */
[----:B------:R-:W-:-:S05]  /*0340*/  LOP3.LUT R20, R0, 0xff, RZ, 0xc0, !PT ;  /* 0x000000ff00147812 */ /* 0x000fca00078ec0ff */
[----:B------:R-:W-:Y:S02]  /*0350*/  UMOV UR8, 0x400 ;  /* 0x0000040000087882 */ /* 0x000fe40000000000 */
[----:B--2---:R-:W2:Y:S08]  /*0360*/  LDC R3, c[0x0][0x398] ;  /* 0x0000e600ff037b82 */ /* 0x004eb00000000800 */
[----:B------:R-:W4:Y:S01]  /*0370*/  LDC R6, c[0x0][0x3a0] ;  /* 0x0000e800ff067b82 */ /* 0x000f220000000800 */
[----:B---3--:R-:W-:-:S07]  /*0380*/  ULEA UR8, UR4, UR8, 0x18 ;  /* 0x0000000804087291 */ /* 0x008fce000f8ec0ff */
[----:B------:R-:W3:Y:S02]  /*0390*/  S2UR UR9, SR_CTAID.Y ;  /* 0x00000000000979c3 */ /* 0x000ee40000002600 */
[----:B------:R-:W5:Y:S06]  /*03a0*/  LDS R4, [UR8] ;  /* 0x00000008ff047984 */ /* 0x000f6c0008000800 */
[----:B------:R-:W-:Y:S06]  /*03b0*/  BAR.SYNC.DEFER_BLOCKING 0x0 ;  /* 0x0000000000007b1d */ /* 0x000fec0000010000 */
[----:B------:R-:W-:Y:S05]  /*03c0*/  @P2 BRA `(.L_x_5) ;  /* 0x0000000000182947 */ /* 0x000fea0003800000 */
[----:B------:R-:W-:Y:S01]  /*03d0*/  ELECT P0, URZ, PT ;  /* 0x0000000000ff782f */ /* 0x000fe20003800000 */
[----:B------:R-:W-:Y:S01]  /*03e0*/  IMAD.MOV.U32 R2, RZ, RZ, 0x1 ;  /* 0x00000001ff027424 */ /* 0x000fe200078e00ff */
[----:B------:R-:W-:Y:S01]  /*03f0*/  UMOV UR5, 0x40 ;  /* 0x0000004000057882 */ /* 0x000fe20000000000 */
[----:B------:R-:W-:Y:S01]  /*0400*/  UVIRTCOUNT.DEALLOC.SMPOOL 0x80 ;  /* 0x000000800000784c */ /* 0x000fe20000000000 */
[----:B------:R-:W-:-:S09]  /*0410*/  ULEA UR5, UR4, UR5, 0x18 ;  /* 0x0000000504057291 */ /* 0x000fd2000f8ec0ff */
[----:B------:R5:W-:Y:S03]  /*0420*/  @P0 STS.U8 [UR5], R2 ;  /* 0x00000002ff000988 */ /* 0x000be60008000005 */
.L_x_5:
[----:B------:R-:W5:Y:S01]  /*0430*/  S2UR UR4, SR_CTAID.Z ;  /* 0x00000000000479c3 */ /* 0x000f620000002700 */
[----:B------:R-:W4:Y:S01]  /*0440*/  LDCU UR5, c[0x0][0x370] ;  /* 0x00006e00ff0577ac */ /* 0x000f220008000800 */
[C---:B------:R-:W-:Y:S01]  /*0450*/  ISETP.GE.U32.AND P0, PT, R20.reuse, 0x20, PT ;  /* 0x000000201400780c */ /* 0x040fe20003f06070 */
[----:B--2--5:R-:W-:Y:S01]  /*0460*/  VIADD R2, R3, 0xffffffff ;  /* 0xffffffff03027836 */ /* 0x024fe20000000000 */
[C---:B------:R-:W-:Y:S01]  /*0470*/  ISETP.NE.U32.AND P3, PT, R20.reuse, RZ, PT ;  /* 0x000000ff1400720c */ /* 0x040fe20003f65070 */
[----:B------:R-:W2:Y:S01]  /*0480*/  LDCU UR6, c[0x0][0x374] ;  /* 0x00006e80ff0677ac */ /* 0x000ea20008000800 */
[----:B------:R-:W-:Y:S01]  /*0490*/  LEA R7, R20, UR8, 0x2 ;  /* 0x0000000814077c11 */ /* 0x000fe2000f8e10ff */
[----:B----4-:R-:W-:Y:S01]  /*04a0*/  VIADD R11, R6, 0xffffffff ;  /* 0xffffffff060b7836 */ /* 0x010fe20000000000 */
[----:B------:R-:W4:Y:S01]  /*04b0*/  S2UR UR7, SR_CTAID.X ;  /* 0x00000000000779c3 */ /* 0x000f220000002500 */
[----:B------:R-:W5:Y:S01]  /*04c0*/  LDCU.64 UR20, c[0x0][0x3c0] ;  /* 0x00007800ff1477ac */ /* 0x000f620008000a00 */
[----:B------:R-:W-:Y:S01]  /*04d0*/  R2UR UR23, R4 ;  /* 0x00000000041772ca */ /* 0x000fe200000e0000 */
[----:B------:R-:W-:Y:S04]  /*04e0*/  BSSY.RECONVERGENT B0, `(.L_x_6) ;  /* 0x0000011000007945 */ /* 0x000fe80003800200 */
[----:B------:R3:W-:Y:S01]  /*04f0*/  @!P0 STS [R7], RZ ;  /* 0x000000ff07008388 */ /* 0x0007e20000000800 */
[----:B------:R-:W-:-:S03]  /*0500*/  NOP ;  /* 0x0000000000007918 */ /* 0x000fc60000000000 */
[----:B------:R3:W-:Y:S02]  /*0510*/  @!P3 STS [UR8+0x24], R2 ;  /* 0x00002402ff00b988 */ /* 0x0007e40008000808 */
[----:B--23--:R-:W-:Y:S02]  /*0520*/  UIMAD UR4, UR4, UR6, UR9 ;  /* 0x00000006040472a4 */ /* 0x00cfe4000f8e0209 */
[----:B------:R2:W-:Y:S02]  /*0530*/  @!P3 STS [UR8+0x20], R11 ;  /* 0x0000200bff00b988 */ /* 0x0005e40008000808 */
[----:B----4-:R-:W-:-:S04]  /*0540*/  UIMAD UR4, UR4, UR5, UR7 ;  /* 0x00000005040472a4 */ /* 0x010fc8000f8e0207 */
[----:B------:R-:W-:-:S04]  /*0550*/  UIMAD UR4, UR4, 0x180, URZ ;  /* 0x00000180040478a4 */ /* 0x000fc8000f8e02ff */
[----:B-----5:R-:W-:-:S04]  /*0560*/  UIADD3 UR24, UP0, UPT, UR4, UR20, URZ ;  /* 0x0000001404187290 */ /* 0x020fc8000ff1e0ff */
[----:B------:R-:W-:Y:S01]  /*0570*/  ULEA.HI.X.SX32 UR25, UR4, UR21, 0x1, UP0 ;  /* 0x0000001504197291 */ /* 0x000fe200080f0eff */
[----:B--2---:R-:W-:Y:S11]  /*0580*/  @P3 BRA `(.L_x_7) ;  /* 0x0000000000183947 */ /* 0x004ff60003800000 */
[----:B------:R-:W2:Y:S01]  /*0590*/  LDS R3, [UR8+0x8] ;  /* 0x00000808ff037984 */ /* 0x000ea20008000800 */
[----:B------:R-:W3:Y:S01]  /*05a0*/  LDC.64 R8, c[0x0][0x380] ;  /* 0x0000e000ff087b82 */ /* 0x000ee20000000a00 */
[----:B------:R-:W-:Y:S02]  /*05b0*/  IMAD.MOV.U32 R4, RZ, RZ, 0x70 ;  /* 0x00000070ff047424 */ /* 0x000fe400078e00ff */
[----:B---3--:R3:W-:Y:S03]  /*05c0*/  STS.64 [UR8], R8 ;  /* 0x00000008ff007988 */ /* 0x0087e60008000a08 */
[----:B--2---:R-:W-:-:S05]  /*05d0*/  LOP3.LUT R3, R3, 0x10, R4, 0xd8, !PT ;  /* 0x0000001003037812 */ /* 0x004fca00078ed804 */
[----:B------:R3:W-:Y:S02]  /*05e0*/  STS [UR8+0x8], R3 ;  /* 0x00000803ff007988 */ /* 0x0007e40008000808 */
.L_x_7:
[----:B------:R-:W-:Y:S05]  /*05f0*/  BSYNC.RECONVERGENT B0 ;  /* 0x0000000000007941 */ /* 0x000fea0003800200 */
.L_x_6:
[----:B------:R-:W-:Y:S04]  /*0600*/  BSSY.RECONVERGENT B0, `(.L_x_8) ;  /* 0x000000a000007945 */ /* 0x000fe80003800200 */
[----:B------:R-:W-:Y:S05]  /*0610*/  @P3 BRA `(.L_x_9) ;  /* 0x0000000000203947 */ /* 0x000fea0003800000 */
[----:B---3--:R-:W2:Y:S01]  /*0620*/  LDS R3, [UR8+0x34] ;  /* 0x00003408ff037984 */ /* 0x008ea20008000800 */
[----:B------:R-:W-:Y:S02]  /*0630*/  IMAD.MOV.U32 R4, RZ, RZ, 0x3f000000 ;  /* 0x3f000000ff047424 */ /* 0x000fe400078e00ff */
[----:B------:R-:W-:Y:S01]  /*0640*/  @!P3 IMAD.MOV.U32 R5, RZ, RZ, 0x3f ;  /* 0x0000003fff05b424 */ /* 0x000fe200078e00ff */
[----:B------:R-:W3:Y:S02]  /*0650*/  @!P3 LDS R8, [UR8+0x38] ;  /* 0x00003808ff08b984 */ /* 0x000ee40008000800 */
[----:B--2---:R-:W-:Y:S02]  /*0660*/  LOP3.LUT R3, R3, 0xff000000, R4, 0xb8, !PT ;  /* 0xff00000003037812 */ /* 0x004fe400078eb804 */
[----:B---3--:R-:W-:-:S03]  /*0670*/  @!P3 LOP3.LUT R4, R8, 0xff, R5, 0xb8, !PT ;  /* 0x000000ff0804b812 */ /* 0x008fc600078eb805 */
[----:B------:R2:W-:Y:S04]  /*0680*/  STS [UR8+0x34], R3 ;  /* 0x00003403ff007988 */ /* 0x0005e80008000808 */
[----:B------:R2:W-:Y:S02]  /*0690*/  @!P3 STS [UR8+0x38], R4 ;  /* 0x00003804ff00b988 */ /* 0x0005e40008000808 */
.L_x_9:
[----:B------:R-:W-:Y:S05]  /*06a0*/  BSYNC.RECONVERGENT B0 ;  /* 0x0000000000007941 */ /* 0x000fea0003800200 */
.L_x_8:
[----:B------:R-:W-:Y:S04]  /*06b0*/  BSSY.RECONVERGENT B0, `(.L_x_10) ;  /* 0x000000e000007945 */ /* 0x000fe80003800200 */
[----:B------:R-:W-:Y:S05]  /*06c0*/  @P3 BRA `(.L_x_11) ;  /* 0x0000000000303947 */ /* 0x000fea0003800000 */
[----:B--2---:R-:W2:Y:S01]  /*06d0*/  LDS R4, [UR8+0x34] ;  /* 0x00003408ff047984 */ /* 0x004ea20008000800 */
[----:B------:R-:W4:Y:S03]  /*06e0*/  LDC.64 R12, c[0x0][0x3a8] ;  /* 0x0000ea00ff0c7b82 */ /* 0x000f260000000a00 */
[----:B---3--:R-:W3:Y:S01]  /*06f0*/  LDS R3, [UR8+0x1c] ;  /* 0x00001c08ff037984 */ /* 0x008ee20008000800 */
[C---:B----4-:R-:W-:Y:S01]  /*0700*/  SHF.L.U64.HI R8, R12.reuse, 0x1, R13 ;  /* 0x000000010c087819 */ /* 0x050fe2000001020d */
[----:B------:R-:W-:-:S03]  /*0710*/  IMAD.SHL.U32 R5, R12, 0x2, RZ ;  /* 0x000000020c057824 */ /* 0x000fc600078e00ff */
[--C-:B------:R-:W-:Y:S02]  /*0720*/  SHF.R.U32.HI R10, RZ, 0x4, R8.reuse ;  /* 0x00000004ff0a7819 */ /* 0x100fe40000011608 */
[----:B------:R-:W-:-:S05]  /*0730*/  SHF.R.U64 R5, R5, 0x4, R8 ;  /* 0x0000000405057819 */ /* 0x000fca0000001208 */
[----:B------:R4:W-:Y:S01]  /*0740*/  STS [UR8+0xc], R5 ;  /* 0x00000c05ff007988 */ /* 0x0009e20008000808 */
[----:B--2---:R-:W-:Y:S02]  /*0750*/  LOP3.LUT R4, R4, 0x7, RZ, 0xb8, !PT ;  /* 0x0000000704047812 */ /* 0x004fe400078eb8ff */
[----:B---3--:R-:W-:-:S03]  /*0760*/  LOP3.LUT R3, R3, 0xf, R10, 0xb8, !PT ;  /* 0x0000000f03037812 */ /* 0x008fc600078eb80a */
[----:B------:R4:W-:Y:S04]  /*0770*/  STS [UR8+0x34], R4 ;  /* 0x00003404ff007988 */ /* 0x0009e80008000808 */
[----:B------:R4:W-:Y:S02]  /*0780*/  STS [UR8+0x1c], R3 ;  /* 0x00001c03ff007988 */ /* 0x0009e40008000808 */
.L_x_11:
[----:B------:R-:W-:Y:S05]  /*0790*/  BSYNC.RECONVERGENT B0 ;  /* 0x0000000000007941 */ /* 0x000fea0003800200 */
.L_x_10:
[----:B------:R-:W-:Y:S04]  /*07a0*/  BSSY.RECONVERGENT B1, `(.L_x_12) ;  /* 0x000001a000017945 */ /* 0x000fe80003800200 */
[----:B------:R-:W-:Y:S04]  /*07b0*/  BSSY.RELIABLE B0, `(.L_x_13) ;  /* 0x0000015000007945 */ /* 0x000fe80003800100 */
[----:B------:R-:W-:Y:S05]  /*07c0*/  @P3 BRA `(.L_x_14) ;  /* 0x0000000000203947 */ /* 0x000fea0003800000 */
[----:B--234-:R-:W2:Y:S02]  /*07d0*/  LDS R3, [UR8+0x34] ;  /* 0x00003408ff037984 */ /* 0x01cea40008000800 */
[----:B--2---:R-:W-:-:S05]  /*07e0*/  LOP3.LUT R3, R3, 0x38, RZ, 0xb8, !PT ;  /* 0x0000003803037812 */ /* 0x004fca00078eb8ff */
[----:B------:R2:W-:Y:S01]  /*07f0*/  STS [UR8+0x34], R3 ;  /* 0x00003403ff007988 */ /* 0x0005e20008000808 */
[----:B------:R-:W-:Y:S05]  /*0800*/  @P3 BRA `(.L_x_15) ;  /* 0x0000000000203947 */ /* 0x000fea0003800000 */
[----:B--2---:R-:W2:Y:S01]  /*0810*/  LDS R3, [UR8+0x8] ;  /* 0x00000808ff037984 */ /* 0x004ea20008000800 */
[----:B------:R-:W-:-:S05]  /*0820*/  IMAD.MOV.U32 R4, RZ, RZ, 0x780 ;  /* 0x00000780ff047424 */ /* 0x000fca00078e00ff */
[----:B--2---:R-:W-:-:S05]  /*0830*/  LOP3.LUT R3, R3, 0x300, R4, 0xd8, !PT ;  /* 0x0000030003037812 */ /* 0x004fca00078ed804 */
[----:B------:R5:W-:Y:S02]  /*0840*/  STS [UR8+0x8], R3 ;  /* 0x00000803ff007988 */ /* 0x000be40008000808 */
.L_x_14:
[----:B------:R-:W-:Y:S05]  /*0850*/  @P3 BRA `(.L_x_16) ;  /* 0x0000000000283947 */ /* 0x000fea0003800000 */
[----:B--2345:R-:W2:Y:S02]  /*0860*/  LDS R3, [UR8+0x8] ;  /* 0x00000808ff037984 */ /* 0x03cea40008000800 */
[----:B--2---:R-:W-:-:S05]  /*0870*/  LOP3.LUT R3, R3, 0x1800, RZ, 0xb8, !PT ;  /* 0x0000180003037812 */ /* 0x004fca00078eb8ff */
[----:B------:R3:W-:Y:S02]  /*0880*/  STS [UR8+0x8], R3 ;  /* 0x00000803ff007988 */ /* 0x0007e40008000808 */
.L_x_15:
[----:B------:R-:W-:Y:S05]  /*0890*/  @P3 BREAK.RELIABLE B0 ;  /* 0x0000000000003942 */ /* 0x000fea0003800100 */
[----:B------:R-:W-:Y:S05]  /*08a0*/  @P3 BRA `(.L_x_17) ;  /* 0x0000000000243947 */ /* 0x000fea0003800000 */
[----:B------:R-:W4:Y:S01]  /*08b0*/  LDS R4, [UR8+0x8] ;  /* 0x00000808ff047984 */ /* 0x000f220008000800 */
[----:B--23--:R-:W-:-:S05]  /*08c0*/  IMAD.MOV.U32 R3, RZ, RZ, 0x6000 ;  /* 0x00006000ff037424 */ /* 0x00cfca00078e00ff */
[----:B----4-:R-:W-:-:S04]  /*08d0*/  LOP3.LUT R3, R4, 0x6000, R3, 0xd8, !PT ;  /* 0x0000600004037812 */ /* 0x010fc800078ed803 */
[----:B------:R-:W-:-:S05]  /*08e0*/  LOP3.LUT R3, R3, 0x400000, RZ, 0xb8, !PT ;  /* 0x0040000003037812 */ /* 0x000fca00078eb8ff */
[----:B------:R2:W-:Y:S02]  /*08f0*/  STS [UR8+0x8], R3 ;  /* 0x00000803ff007988 */ /* 0x0005e40008000808 */
.L_x_16:
[----:B------:R-:W-:Y:S05]  /*0900*/  BSYNC.RELIABLE B0 ;  /* 0x0000000000007941 */ /* 0x000fea0003800100 */
.L_x_13:
[----:B--2345:R-:W2:Y:S02]  /*0910*/  @!P3 LDS R3, [UR8+0x8] ;  /* 0x00000808ff03b984 */ /* 0x03cea40008000800 */
[----:B--2---:R-:W-:-:S05]  /*0920*/  @!P3 LOP3.LUT R3, R3, 0x8000, RZ, 0xb8, !PT ;  /* 0x000080000303b812 */ /* 0x004fca00078eb8ff */
[----:B------:R4:W-:Y:S02]  /*0930*/  @!P3 STS [UR8+0x8], R3 ;  /* 0x00000803ff00b988 */ /* 0x0009e40008000808 */
.L_x_17:
[----:B------:R-:W-:Y:S05]  /*0940*/  BSYNC.RECONVERGENT B1 ;  /* 0x0000000000017941 */ /* 0x000fea0003800200 */
.L_x_12:
[----:B------:R-:W-:Y:S05]  /*0950*/  WARPSYNC.ALL ;  /* 0x0000000000007948 */ /* 0x000fea0003800000 */
[----:B------:R-:W-:Y:S01]  /*0960*/  NOP ;  /* 0x0000000000007918 */ /* 0x000fe20000000000 */
[----:B--234-:R-:W2:Y:S02]  /*0970*/  LDC R3, c[0x0][0x39c] ;  /* 0x0000e700ff037b82 */ /* 0x01cea40000000800 */
[----:B--2---:R-:W-:Y:S01]  /*0980*/  VIADD R3, R3, 0xffffffff ;  /* 0xffffffff03037836 */ /* 0x004fe20000000000 */
[----:B------:R-:W-:Y:S06]  /*0990*/  @P0 BRA `(.L_x_18) ;  /* 0x0000000000300947 */ /* 0x000fec0003800000 */
[----:B------:R-:W2:Y:S01]  /*09a0*/  S2R R4, SR_LANEID ;  /* 0x0000000000047919 */ /* 0x000ea20000000000 */
[----:B------:R-:W-:Y:S05]  /*09b0*/  WARPSYNC.ALL ;  /* 0x0000000000007948 */ /* 0x000fea0003800000 */
[----:B------:R-:W-:Y:S01]  /*09c0*/  NOP ;  /* 0x0000000000007918 */ /* 0x000fe20000000000 */
[----:B--2---:R-:W-:-:S05]  /*09d0*/  IMAD.SHL.U32 R8, R4, 0x4, RZ ;  /* 0x0000000404087824 */ /* 0x004fca00078e00ff */
[----:B------:R-:W2:Y:S01]  /*09e0*/  LDS R9, [R8+UR8] ;  /* 0x0000000808097984 */ /* 0x000ea20008000800 */
[----:B------:R-:W-:-:S05]  /*09f0*/  IADD3 R4, P1, PT, R8, UR24, RZ ;  /* 0x0000001808047c10 */ /* 0x000fca000ff3e0ff */
[----:B------:R-:W-:-:S05]  /*0a00*/  IMAD.X R5, RZ, RZ, UR25, P1 ;  /* 0x00000019ff057e24 */ /* 0x000fca00088e06ff */
[----:B--2---:R2:W3:Y:S01]  /*0a10*/  ATOMG.E.EXCH.STRONG.GPU PT, RZ, [R4], R9 ;  /* 0x0000000904ff73a8 */ /* 0x0044e200041ee100 */
[----:B------:R-:W-:-:S04]  /*0a20*/  DEPBAR {5,4,3,2,1,0} ;  /* 0x0000003f0000791a */ /* 0x000fc80000000000 */
[----:B------:R-:W4:Y:S02]  /*0a30*/  CCTL.E.C.LDCU.IV.DEEP [UR24] ;  /* 0x0000000018007540 */ /* 0x000f240009c08000 */
[----:B----4-:R2:W-:Y:S01]  /*0a40*/  UTMACCTL.IV [UR24] ;  /* 0x00000000180079b9 */ /* 0x0105e20008000000 */
[----:B------:R-:W-:Y:S01]  /*0a50*/  NOP ;  /* 0x0000000000007918 */ /* 0x000fe20000000000 */
.L_x_18:
[----:B------:R-:W-:Y:S05]  /*0a60*/  @P0 BRA `(.L_x_19) ;  /* 0x00000000000c0947 */ /* 0x000fea0003800000 */
[----:B------:R0:W-:Y:S01]  /*0a70*/  UTMACMDFLUSH ;  /* 0x00000000000079b7 */ /* 0x0001e20000000000 */
[----:B------:R-:W-:Y:S05]  /*0a80*/  @P0 BRA `(.L_x_19) ;  /* 0x0000000000040947 */ /* 0x000fea0003800000 */
[----:B------:R-:W-:-:S04]  /*0a90*/  DEPBAR.LE SB0, 0x0 ;  /* 0x000080000000791a */ /* 0x000fc80000000000 */
.L_x_19:
[----:B------:R-:W-:Y:S05]  /*0aa0*/  WARPSYNC.ALL ;  /* 0x0000000000007948 */ /* 0x000fea0003800000 */
[----:B------:R-:W-:Y:S01]  /*0ab0*/  NOP ;  /* 0x0000000000007918 */ /* 0x000fe20000000000 */
[----:B---3--:R-:W-:Y:S06]  /*0ac0*/  BAR.SYNC.DEFER_BLOCKING 0x0 ;  /* 0x0000000000007b1d */ /* 0x008fec0000010000 */
[----:B------:R-:W-:Y:S02]  /*0ad0*/  BSSY.RECONVERGENT B1, `(.L_x_20) ;  /* 0x000000b000017945 */ /* 0x000fe40003800200 */
[----:B------:R-:W-:Y:S06]  /*0ae0*/  BAR.SYNC.DEFER_BLOCKING 0x0 ;  /* 0x0000000000007b1d */ /* 0x000fec0000010000 */
[----:B------:R3:W-:Y:S01]  /*0af0*/  @!P0 STS [R7], RZ ;  /* 0x000000ff07008388 */ /* 0x0007e20000000800 */
[----:B------:R-:W-:Y:S01]  /*0b00*/  NOP ;  /* 0x0000000000007918 */ /* 0x000fe20000000000 */
[----:B------:R-:W-:Y:S05]  /*0b10*/  @P3 BRA `(.L_x_21) ;  /* 0x0000000000183947 */ /* 0x000fea0003800000 */
[----:B--2---:R-:W2:Y:S01]  /*0b20*/  LDS R4, [UR8+0x8] ;  /* 0x00000808ff047984 */ /* 0x004ea20008000800 */
[----:B------:R-:W4:Y:S01]  /*0b30*/  LDC.64 R8, c[0x0][0x388] ;  /* 0x0000e200ff087b82 */ /* 0x000f220000000a00 */
[----:B------:R-:W-:Y:S02]  /*0b40*/  IMAD.MOV.U32 R5, RZ, RZ, 0x70 ;  /* 0x00000070ff057424 */ /* 0x000fe400078e00ff */
[----:B----4-:R4:W-:Y:S03]  /*0b50*/  STS.64 [UR8], R8 ;  /* 0x00000008ff007988 */ /* 0x0109e60008000a08 */
[----:B--2---:R-:W-:-:S05]  /*0b60*/  LOP3.LUT R4, R4, 0x10, R5, 0xd8, !PT ;  /* 0x0000001004047812 */ /* 0x004fca00078ed805 */
[----:B------:R4:W-:Y:S02]  /*0b70*/  STS [UR8+0x8], R4 ;  /* 0x00000804ff007988 */ /* 0x0009e40008000808 */
.L_x_21:
[----:B--2---:R-:W-:Y:S05]  /*0b80*/  BSYNC.RECONVERGENT B1 ;  /* 0x0000000000017941 */ /* 0x004fea0003800200 */
.L_x_20:
[----:B------:R-:W-:Y:S04]  /*0b90*/  BSSY.RECONVERGENT B1, `(.L_x_22) ;  /* 0x000000a000017945 */ /* 0x000fe80003800200 */
[----:B------:R-:W-:Y:S05]  /*0ba0*/  @P3 BRA `(.L_x_23) ;  /* 0x0000000000203947 */ /* 0x000fea0003800000 */
[----:B----4-:R-:W2:Y:S01]  /*0bb0*/  LDS R4, [UR8+0x34] ;  /* 0x00003408ff047984 */ /* 0x010ea20008000800 */
[----:B------:R-:W-:Y:S02]  /*0bc0*/  IMAD.MOV.U32 R9, RZ, RZ, 0x3f000000 ;  /* 0x3f000000ff097424 */ /* 0x000fe400078e00ff */
[----:B------:R-:W-:Y:S01]  /*0bd0*/  @!P3 IMAD.MOV.U32 R8, RZ, RZ, 0x3f ;  /* 0x0000003fff08b424 */ /* 0x000fe200078e00ff */
[----:B------:R-:W4:Y:S02]  /*0be0*/  @!P3 LDS R5, [UR8+0x38] ;  /* 0x00003808ff05b984 */ /* 0x000f240008000800 */
[----:B--2---:R-:W-:Y:S02]  /*0bf0*/  LOP3.LUT R4, R4, 0xff000000, R9, 0xb8, !PT ;  /* 0xff00000004047812 */ /* 0x004fe400078eb809 */
[----:B----4-:R-:W-:-:S03]  /*0c00*/  @!P3 LOP3.LUT R5, R5, 0xff, R8, 0xb8, !PT ;  /* 0x000000ff0505b812 */ /* 0x010fc600078eb808 */
[----:B------:R2:W-:Y:S04]  /*0c10*/  STS [UR8+0x34], R4 ;  /* 0x00003404ff007988 */ /* 0x0005e80008000808 */
[----:B------:R2:W-:Y:S02]  /*0c20*/  @!P3 STS [UR8+0x38], R5 ;  /* 0x00003805ff00b988 */ /* 0x0005e40008000808 */
.L_x_23:
[----:B------:R-:W-:Y:S05]  /*0c30*/  BSYNC.RECONVERGENT B1 ;  /* 0x0000000000017941 */ /* 0x000fea0003800200 */
.L_x_22:
[----:B------:R-:W-:Y:S04]  /*0c40*/  BSSY.RECONVERGENT B1, `(.L_x_24) ;  /* 0x0000004000017945 */ /* 0x000fe80003800200 */
[----:B------:R-:W-:Y:S05]  /*0c50*/  @P3 BRA `(.L_x_25) ;  /* 0x0000000000083947 */ /* 0x000fea0003800000 */
[----:B------:R5:W-:Y:S04]  /*0c60*/  STS [UR8+0x24], R11 ;  /* 0x0000240bff007988 */ /* 0x000be80008000808 */
[----:B------:R5:W-:Y:S02]  /*0c70*/  STS [UR8+0x20], R3 ;  /* 0x00002003ff007988 */ /* 0x000be40008000808 */
.L_x_25:
[----:B------:R-:W-:Y:S05]  /*0c80*/  BSYNC.RECONVERGENT B1 ;  /* 0x0000000000017941 */ /* 0x000fea0003800200 */
.L_x_24:
[----:B------:R-:W-:Y:S04]  /*0c90*/  BSSY.RECONVERGENT B1, `(.L_x_26) ;  /* 0x000000e000017945 */ /* 0x000fe80003800200 */
[----:B------:R-:W-:Y:S05]  /*0ca0*/  @P3 BRA `(.L_x_27) ;  /* 0x0000000000303947 */ /* 0x000fea0003800000 */
[----:B--2---:R-:W2:Y:S01]  /*0cb0*/  LDS R5, [UR8+0x34] ;  /* 0x00003408ff057984 */ /* 0x004ea20008000800 */
[----:B----4-:R-:W4:Y:S03]  /*0cc0*/  LDC.64 R8, c[0x0][0x3b0] ;  /* 0x0000ec00ff087b82 */ /* 0x010f260000000a00 */
[----:B------:R-:W3:Y:S01]  /*0cd0*/  LDS R4, [UR8+0x1c] ;  /* 0x00001c08ff047984 */ /* 0x000ee20008000800 */
[C---:B----4-:R-:W-:Y:S01]  /*0ce0*/  SHF.L.U64.HI R9, R8.reuse, 0x1, R9 ;  /* 0x0000000108097819 */ /* 0x050fe20000010209 */
[----:B------:R-:W-:-:S03]  /*0cf0*/  IMAD.SHL.U32 R8, R8, 0x2, RZ ;  /* 0x0000000208087824 */ /* 0x000fc600078e00ff */
[--C-:B-----5:R-:W-:Y:S02]  /*0d00*/  SHF.R.U32.HI R11, RZ, 0x4, R9.reuse ;  /* 0x00000004ff0b7819 */ /* 0x120fe40000011609 */
[----:B------:R-:W-:-:S05]  /*0d10*/  SHF.R.U64 R8, R8, 0x4, R9 ;  /* 0x0000000408087819 */ /* 0x000fca0000001209 */
[----:B------:R4:W-:Y:S01]  /*0d20*/  STS [UR8+0xc], R8 ;  /* 0x00000c08ff007988 */ /* 0x0009e20008000808 */
[----:B--2---:R-:W-:Y:S02]  /*0d30*/  LOP3.LUT R5, R5, 0x7, RZ, 0xb8, !PT ;  /* 0x0000000705057812 */ /* 0x004fe400078eb8ff */
[----:B---3--:R-:W-:-:S03]  /*0d40*/  LOP3.LUT R4, R4, 0xf, R11, 0xb8, !PT ;  /* 0x0000000f04047812 */ /* 0x008fc600078eb80b */
[----:B------:R4:W-:Y:S04]  /*0d50*/  STS [UR8+0x34], R5 ;  /* 0x00003405ff007988 */ /* 0x0009e80008000808 */
[----:B------:R4:W-:Y:S02]  /*0d60*/  STS [UR8+0x1c], R4 ;  /* 0x00001c04ff007988 */ /* 0x0009e40008000808 */
.L_x_27:
[----:B------:R-:W-:Y:S05]  /*0d70*/  BSYNC.RECONVERGENT B1 ;  /* 0x0000000000017941 */ /* 0x000fea0003800200 */
.L_x_26:
[----:B------:R-:W-:Y:S04]  /*0d80*/  BSSY.RECONVERGENT B2, `(.L_x_28) ;  /* 0x000001a000027945 */ /* 0x000fe80003800200 */
[----:B------:R-:W-:Y:S04]  /*0d90*/  BSSY.RELIABLE B1, `(.L_x_29) ;  /* 0x0000015000017945 */ /* 0x000fe80003800100 */
[----:B------:R-:W-:Y:S05]  /*0da0*/  @P3 BRA `(.L_x_30) ;  /* 0x0000000000203947 */ /* 0x000fea0003800000 */
[----:B--2-4-:R-:W2:Y:S02]  /*0db0*/  LDS R4, [UR8+0x34] ;  /* 0x00003408ff047984 */ /* 0x014ea40008000800 */
[----:B--2---:R-:W-:-:S05]  /*0dc0*/  LOP3.LUT R4, R4, 0x38, RZ, 0xb8, !PT ;  /* 0x0000003804047812 */ /* 0x004fca00078eb8ff */
[----:B------:R2:W-:Y:S01]  /*0dd0*/  STS [UR8+0x34], R4 ;  /* 0x00003404ff007988 */ /* 0x0005e20008000808 */
[----:B------:R-:W-:Y:S05]  /*0de0*/  @P3 BRA `(.L_x_31) ;  /* 0x0000000000203947 */ /* 0x000fea0003800000 */
[----:B--2---:R-:W2:Y:S01]  /*0df0*/  LDS R4, [UR8+0x8] ;  /* 0x00000808ff047984 */ /* 0x004ea20008000800 */
[----:B------:R-:W-:-:S05]  /*0e00*/  IMAD.MOV.U32 R5, RZ, RZ, 0x780 ;  /* 0x00000780ff057424 */ /* 0x000fca00078e00ff */
[----:B--2---:R-:W-:-:S05]  /*0e10*/  LOP3.LUT R4, R4, 0x300, R5, 0xd8, !PT ;  /* 0x0000030004047812 */ /* 0x004fca00078ed805 */
[----:B------:R2:W-:Y:S02]  /*0e20*/  STS [UR8+0x8], R4 ;  /* 0x00000804ff007988 */ /* 0x0005e40008000808 */
.L_x_30:
[----:B------:R-:W-:Y:S05]  /*0e30*/  @P3 BRA `(.L_x_32) ;  /* 0x0000000000283947 */ /* 0x000fea0003800000 */
[----:B--2-4-:R-:W2:Y:S02]  /*0e40*/  LDS R4, [UR8+0x8] ;  /* 0x00000808ff047984 */ /* 0x014ea40008000800 */
[----:B--2---:R-:W-:-:S05]  /*0e50*/  LOP3.LUT R4, R4, 0x1800, RZ, 0xb8, !PT ;  /* 0x0000180004047812 */ /* 0x004fca00078eb8ff */
[----:B------:R4:W-:Y:S02]  /*0e60*/  STS [UR8+0x8], R4 ;  /* 0x00000804ff007988 */ /* 0x0009e40008000808 */
.L_x_31:
[----:B------:R-:W-:Y:S05]  /*0e70*/  @P3 BREAK.RELIABLE B1 ;  /* 0x0000000000013942 */ /* 0x000fea0003800100 */
[----:B------:R-:W-:Y:S05]  /*0e80*/  @P3 BRA `(.L_x_33) ;  /* 0x0000000000243947 */ /* 0x000fea0003800000 */
[----:B--2-4-:R-:W2:Y:S01]  /*0e90*/  LDS R4, [UR8+0x8] ;  /* 0x00000808ff047984 */ /* 0x014ea20008000800 */
[----:B------:R-:W-:-:S05]  /*0ea0*/  IMAD.MOV.U32 R5, RZ, RZ, 0x6000 ;  /* 0x00006000ff057424 */ /* 0x000fca00078e00ff */
[----:B--2---:R-:W-:-:S04]  /*0eb0*/  LOP3.LUT R4, R4, 0x6000, R5, 0xd8, !PT ;  /* 0x0000600004047812 */ /* 0x004fc800078ed805 */
[----:B------:R-:W-:-:S05]  /*0ec0*/  LOP3.LUT R4, R4, 0x400000, RZ, 0xb8, !PT ;  /* 0x0040000004047812 */ /* 0x000fca00078eb8ff */
[----:B------:R2:W-:Y:S02]  /*0ed0*/  STS [UR8+0x8], R4 ;  /* 0x00000804ff007988 */ /* 0x0005e40008000808 */
.L_x_32:
[----:B------:R-:W-:Y:S05]  /*0ee0*/  BSYNC.RELIABLE B1 ;  /* 0x0000000000017941 */ /* 0x000fea0003800100 */
.L_x_29:
[----:B--2-4-:R-:W2:Y:S02]  /*0ef0*/  @!P3 LDS R4, [UR8+0x8] ;  /* 0x00000808ff04b984 */ /* 0x014ea40008000800 */
[----:B--2---:R-:W-:-:S05]  /*0f00*/  @!P3 LOP3.LUT R4, R4, 0x8000, RZ, 0xb8, !PT ;  /* 0x000080000404b812 */ /* 0x004fca00078eb8ff */
[----:B------:R2:W-:Y:S02]  /*0f10*/  @!P3 STS [UR8+0x8], R4 ;  /* 0x00000804ff00b988 */ /* 0x0005e40008000808 */
.L_x_33:
[----:B------:R-:W-:Y:S05]  /*0f20*/  BSYNC.RECONVERGENT B2 ;  /* 0x0000000000027941 */ /* 0x000fea0003800200 */
.L_x_28:
[----:B------:R-:W-:Y:S05]  /*0f30*/  WARPSYNC.ALL ;  /* 0x0000000000007948 */ /* 0x000fea0003800000 */
[----:B------:R-:W-:Y:S01]  /*0f40*/  NOP ;  /* 0x0000000000007918 */ /* 0x000fe20000000000 */
[----:B------:R-:W-:-:S04]  /*0f50*/  UIADD3 UR5, UPT, UPT, UR4, 0x80, URZ ;  /* 0x0000008004057890 */ /* 0x000fc8000fffe0ff */
[----:B------:R-:W-:-:S04]  /*0f60*/  UIADD3 UR26, UP0, UPT, UR5, UR20, URZ ;  /* 0x00000014051a7290 */ /* 0x000fc8000ff1e0ff */
[----:B------:R-:W-:Y:S01]  /*0f70*/  ULEA.HI.X.SX32 UR27, UR5, UR21, 0x1, UP0 ;  /* 0x00000015051b7291 */ /* 0x000fe200080f0eff */
[----:B------:R-:W-:Y:S11]  /*0f80*/  @P0 BRA `(.L_x_34) ;  /* 0x0000000000300947 */ /* 0x000ff60003800000 */
[----:B--2-4-:R-:W2:Y:S01]  /*0f90*/  S2R R4, SR_LANEID ;  /* 0x0000000000047919 */ /* 0x014ea20000000000 */
[----:B------:R-:W-:Y:S05]  /*0fa0*/  WARPSYNC.ALL ;  /* 0x0000000000007948 */ /* 0x000fea0003800000 */
[----:B------:R-:W-:Y:S01]  /*0fb0*/  NOP ;  /* 0x0000000000007918 */ /* 0x000fe20000000000 */
[----:B--2---:R-:W-:-:S05]  /*0fc0*/  IMAD.SHL.U32 R8, R4, 0x4, RZ ;  /* 0x0000000404087824 */ /* 0x004fca00078e00ff */
[----:B------:R-:W2:Y:S01]  /*0fd0*/  LDS R9, [R8+UR8] ;  /* 0x0000000808097984 */ /* 0x000ea20008000800 */
[----:B------:R-:W-:-:S05]  /*0fe0*/  IADD3 R4, P1, PT, R8, UR26, RZ ;  /* 0x0000001a08047c10 */ /* 0x000fca000ff3e0ff */
[----:B------:R-:W-:-:S05]  /*0ff0*/  IMAD.X R5, RZ, RZ, UR27, P1 ;  /* 0x0000001bff057e24 */ /* 0x000fca00088e06ff */
[----:B--2---:R2:W4:Y:S01]  /*1000*/  ATOMG.E.EXCH.STRONG.GPU PT, RZ, [R4], R9 ;  /* 0x0000000904ff73a8 */ /* 0x00452200041ee100 */
[----:B------:R-:W-:-:S04]  /*1010*/  DEPBAR {5,4,3,2,1,0} ;  /* 0x0000003f0000791a */ /* 0x000fc80000000000 */
[----:B------:R-:W3:Y:S02]  /*1020*/  CCTL.E.C.LDCU.IV.DEEP [UR26] ;  /* 0x000000001a007540 */ /* 0x000ee40009c08000 */
[----:B---3--:R2:W-:Y:S01]  /*1030*/  UTMACCTL.IV [UR26] ;  /* 0x000000001a0079b9 */ /* 0x0085e20008000000 */
[----:B------:R-:W-:Y:S01]  /*1040*/  NOP ;  /* 0x0000000000007918 */ /* 0x000fe20000000000 */
.L_x_34:
[----:B------:R-:W-:Y:S05]  /*1050*/  @P0 BRA `(.L_x_35) ;  /* 0x00000000000c0947 */ /* 0x000fea0003800000 */
[----:B------:R0:W-:Y:S01]  /*1060*/  UTMACMDFLUSH ;  /* 0x00000000000079b7 */ /* 0x0001e20000000000 */
[----:B------:R-:W-:Y:S05]  /*1070*/  @P0 BRA `(.L_x_35) ;  /* 0x0000000000040947 */ /* 0x000fea0003800000 */
[----:B------:R-:W-:-:S04]  /*1080*/  DEPBAR.LE SB0, 0x0 ;  /* 0x000080000000791a */ /* 0x000fc80000000000 */
.L_x_35:
[----:B------:R-:W-:Y:S05]  /*1090*/  WARPSYNC.ALL ;  /* 0x0000000000007948 */ /* 0x000fea0003800000 */
[----:B------:R-:W-:Y:S01]  /*10a0*/  NOP ;  /* 0x0000000000007918 */ /* 0x000fe20000000000 */
[----:B----4-:R-:W-:Y:S06]  /*10b0*/  BAR.SYNC.DEFER_BLOCKING 0x0 ;  /* 0x0000000000007b1d */ /* 0x010fec0000010000 */
[----:B------:R-:W-:Y:S02]  /*10c0*/  BSSY.RECONVERGENT B2, `(.L_x_36) ;  /* 0x000000b000027945 */ /* 0x000fe40003800200 */
[----:B------:R-:W-:Y:S06]  /*10d0*/  BAR.SYNC.DEFER_BLOCKING 0x0 ;  /* 0x0000000000007b1d */ /* 0x000fec0000010000 */
[----:B------:R4:W-:Y:S01]  /*10e0*/  @!P0 STS [R7], RZ ;  /* 0x000000ff07008388 */ /* 0x0009e20000000800 */
[----:B------:R-:W-:Y:S01]  /*10f0*/  NOP ;  /* 0x0000000000007918 */ /* 0x000fe20000000000 */
[----:B------:R-:W-:Y:S05]  /*1100*/  @P3 BRA `(.L_x_37) ;  /* 0x0000000000183947 */ /* 0x000fea0003800000 */
[----:B--2---:R-:W2:Y:S01]  /*1110*/  LDS R4, [UR8+0x8] ;  /* 0x00000808ff047984 */ /* 0x004ea20008000800 */
[----:B------:R-:W3:Y:S01]  /*1120*/  LDC.64 R8, c[0x0][0x390] ;  /* 0x0000e400ff087b82 */ /* 0x000ee20000000a00 */
[----:B------:R-:W-:Y:S02]  /*1130*/  IMAD.MOV.U32 R5, RZ, RZ, 0x70 ;  /* 0x00000070ff057424 */ /* 0x000fe400078e00ff */
[----:B---3--:R3:W-:Y:S03]  /*1140*/  STS.64 [UR8], R8 ;  /* 0x00000008ff007988 */ /* 0x0087e60008000a08 */
[----:B--2---:R-:W-:-:S05]  /*1150*/  LOP3.LUT R4, R4, 0x10, R5, 0xd8, !PT ;  /* 0x0000001004047812 */ /* 0x004fca00078ed805 */
[----:B------:R3:W-:Y:S02]  /*1160*/  STS [UR8+0x8], R4 ;  /* 0x00000804ff007988 */ /* 0x0007e40008000808 */
.L_x_37:
[----:B--2---:R-:W-:Y:S05]  /*1170*/  BSYNC.RECONVERGENT B2 ;  /* 0x0000000000027941 */ /* 0x004fea0003800200 */
.L_x_36:
[----:B------:R-:W-:Y:S04]  /*1180*/  BSSY.RECONVERGENT B3, `(.L_x_38) ;  /* 0x0000011000037945 */ /* 0x000fe80003800200 */
[----:B------:R-:W-:Y:S04]  /*1190*/  BSSY.RELIABLE B2, `(.L_x_39) ;  /* 0x000000e000027945 */ /* 0x000fe80003800100 */
[----:B------:R-:W-:Y:S05]  /*11a0*/  @P3 BRA `(.L_x_40) ;  /* 0x0000000000243947 */ /* 0x000fea0003800000 */
[----:B---3--:R-:W2:Y:S01]  /*11b0*/  LDS R4, [UR8+0x34] ;  /* 0x00003408ff047984 */ /* 0x008ea20008000800 */
[----:B------:R-:W-:-:S05]  /*11c0*/  IMAD.MOV.U32 R5, RZ, RZ, 0x3f000000 ;  /* 0x3f000000ff057424 */ /* 0x000fca00078e00ff */
[----:B--2---:R-:W-:-:S05]  /*11d0*/  LOP3.LUT R4, R4, 0xff000000, R5, 0xb8, !PT ;  /* 0xff00000004047812 */ /* 0x004fca00078eb805 */
[----:B------:R2:W-:Y:S01]  /*11e0*/  STS [UR8+0x34], R4 ;  /* 0x00003404ff007988 */ /* 0x0005e20008000808 */
[----:B------:R-:W-:Y:S05]  /*11f0*/  @P3 BRA `(.L_x_41) ;  /* 0x00000000001c3947 */ /* 0x000fea0003800000 */
[----:B--2---:R-:W2:Y:S01]  /*1200*/  LDS R4, [UR8+0x38] ;  /* 0x00003808ff047984 */ /* 0x004ea20008000800 */
[----:B------:R-:W-:-:S05]  /*1210*/  IMAD.MOV.U32 R5, RZ, RZ, 0x3f ;  /* 0x0000003fff057424 */ /* 0x000fca00078e00ff */
[----:B--2---:R-:W-:-:S05]  /*1220*/  LOP3.LUT R4, R4, 0xff, R5, 0xb8, !PT ;  /* 0x000000ff04047812 */ /* 0x004fca00078eb805 */
[----:B------:R2:W-:Y:S02]  /*1230*/  STS [UR8+0x38], R4 ;  /* 0x00003804ff007988 */ /* 0x0005e40008000808 */
.L_x_40:
[----:B------:R-:W-:Y:S05]  /*1240*/  @P3 BREAK.RELIABLE B2 ;  /* 0x0000000000023942 */ /* 0x000fea0003800100 */
[----:B------:R-:W-:Y:S05]  /*1250*/  @P3 BRA `(.L_x_42) ;  /* 0x00000000000c3947 */ /* 0x000fea0003800000 */
[----:B------:R2:W-:Y:S02]  /*1260*/  STS [UR8+0x20], R3 ;  /* 0x00002003ff007988 */ /* 0x0005e40008000808 */
.L_x_41:
[----:B------:R-:W-:Y:S05]  /*1270*/  BSYNC.RELIABLE B2 ;  /* 0x0000000000027941 */ /* 0x000fea0003800100 */
.L_x_39:
[----:B------:R2:W-:Y:S02]  /*1280*/  @!P3 STS [UR8+0x24], R2 ;  /* 0x00002402ff00b988 */ /* 0x0005e40008000808 */
.L_x_42:
[----:B------:R-:W-:Y:S05]  /*1290*/  BSYNC.RECONVERGENT B3 ;  /* 0x0000000000037941 */ /* 0x000fea0003800200 */
.L_x_38:
[----:B------:R-:W-:Y:S05]  /*12a0*/  WARPSYNC.ALL ;  /* 0x0000000000007948 */ /* 0x000fea0003800000 */
[----:B------:R-:W-:Y:S01]  /*12b0*/  NOP ;  /* 0x0000000000007918 */ /* 0x000fe20000000000 */
[----:B------:R-:W-:Y:S04]  /*12c0*/  BSSY.RECONVERGENT B3, `(.L_x_43) ;  /* 0x000000e000037945 */ /* 0x000fe80003800200 */
[----:B------:R-:W-:Y:S05]  /*12d0*/  @P3 BRA `(.L_x_44) ;  /* 0x0000000000303947 */ /* 0x000fea0003800000 */
[----:B--2--5:R-:W2:Y:S01]  /*12e0*/  LDS R3, [UR8+0x34] ;  /* 0x00003408ff037984 */ /* 0x024ea20008000800 */
[----:B---3--:R-:W3:Y:S03]  /*12f0*/  LDC.64 R4, c[0x0][0x3b8] ;  /* 0x0000ee00ff047b82 */ /* 0x008ee60000000a00 */
[----:B------:R-:W5:Y:S01]  /*1300*/  LDS R2, [UR8+0x1c] ;  /* 0x00001c08ff027984 */ /* 0x000f620008000800 */
[C---:B---3--:R-:W-:Y:S01]  /*1310*/  SHF.L.U64.HI R5, R4.reuse, 0x1, R5 ;  /* 0x0000000104057819 */ /* 0x048fe20000010205 */
[----:B------:R-:W-:-:S03]  /*1320*/  IMAD.SHL.U32 R4, R4, 0x2, RZ ;  /* 0x0000000204047824 */ /* 0x000fc600078e00ff */
[--C-:B----4-:R-:W-:Y:S02]  /*1330*/  SHF.R.U32.HI R7, RZ, 0x4, R5.reuse ;  /* 0x00000004ff077819 */ /* 0x110fe40000011605 */
[----:B------:R-:W-:-:S05]  /*1340*/  SHF.R.U64 R4, R4, 0x4, R5 ;  /* 0x0000000404047819 */ /* 0x000fca0000001205 */
[----:B------:R3:W-:Y:S01]  /*1350*/  STS [UR8+0xc], R4 ;  /* 0x00000c04ff007988 */ /* 0x0007e20008000808 */
[----:B--2---:R-:W-:Y:S02]  /*1360*/  LOP3.LUT R3, R3, 0x7, RZ, 0xb8, !PT ;  /* 0x0000000703037812 */ /* 0x004fe400078eb8ff */
[----:B-----5:R-:W-:-:S03]  /*1370*/  LOP3.LUT R2, R2, 0xf, R7, 0xb8, !PT ;  /* 0x0000000f02027812 */ /* 0x020fc600078eb807 */
[----:B------:R3:W-:Y:S04]  /*1380*/  STS [UR8+0x34], R3 ;  /* 0x00003403ff007988 */ /* 0x0007e80008000808 */
[----:B------:R3:W-:Y:S02]  /*1390*/  STS [UR8+0x1c], R2 ;  /* 0x00001c02ff007988 */ /* 0x0007e40008000808 */
.L_x_44:
[----:B------:R-:W-:Y:S05]  /*13a0*/  BSYNC.RECONVERGENT B3 ;  /* 0x0000000000037941 */ /* 0x000fea0003800200 */
.L_x_43:
[----:B------:R-:W-:Y:S04]  /*13b0*/  BSSY.RECONVERGENT B4, `(.L_x_45) ;  /* 0x000001a000047945 */ /* 0x000fe80003800200 */
[----:B------:R-:W-:Y:S04]  /*13c0*/  BSSY.RELIABLE B3, `(.L_x_46) ;  /* 0x0000015000037945 */ /* 0x000fe80003800100 */
[----:B------:R-:W-:Y:S05]  /*13d0*/  @P3 BRA `(.L_x_47) ;  /* 0x0000000000203947 */ /* 0x000fea0003800000 */
[----:B--23--:R-:W2:Y:S02]  /*13e0*/  LDS R2, [UR8+0x34] ;  /* 0x00003408ff027984 */ /* 0x00cea40008000800 */
[----:B--2---:R-:W-:-:S05]  /*13f0*/  LOP3.LUT R2, R2, 0x38, RZ, 0xb8, !PT ;  /* 0x0000003802027812 */ /* 0x004fca00078eb8ff */
[----:B------:R2:W-:Y:S01]  /*1400*/  STS [UR8+0x34], R2 ;  /* 0x00003402ff007988 */ /* 0x0005e20008000808 */
[----:B------:R-:W-:Y:S05]  /*1410*/  @P3 BRA `(.L_x_48) ;  /* 0x0000000000203947 */ /* 0x000fea0003800000 */
[----:B--2---:R-:W2:Y:S01]  /*1420*/  LDS R2, [UR8+0x8] ;  /* 0x00000808ff027984 */ /* 0x004ea20008000800 */
[----:B-----5:R-:W-:-:S05]  /*1430*/  IMAD.MOV.U32 R3, RZ, RZ, 0x780 ;  /* 0x00000780ff037424 */ /* 0x020fca00078e00ff */
[----:B--2---:R-:W-:-:S05]  /*1440*/  LOP3.LUT R2, R2, 0x300, R3, 0xd8, !PT ;  /* 0x0000030002027812 */ /* 0x004fca00078ed803 */
[----:B------:R2:W-:Y:S02]  /*1450*/  STS [UR8+0x8], R2 ;  /* 0x00000802ff007988 */ /* 0x0005e40008000808 */
.L_x_47:
[----:B------:R-:W-:Y:S05]  /*1460*/  @P3 BRA `(.L_x_49) ;  /* 0x0000000000283947 */ /* 0x000fea0003800000 */
[----:B--23--:R-:W2:Y:S02]  /*1470*/  LDS R2, [UR8+0x8] ;  /* 0x00000808ff027984 */ /* 0x00cea40008000800 */
[----:B--2---:R-:W-:-:S05]  /*1480*/  LOP3.LUT R2, R2, 0x1800, RZ, 0xb8, !PT ;  /* 0x0000180002027812 */ /* 0x004fca00078eb8ff */
[----:B------:R3:W-:Y:S02]  /*1490*/  STS [UR8+0x8], R2 ;  /* 0x00000802ff007988 */ /* 0x0007e40008000808 */
.L_x_48:
[----:B------:R-:W-:Y:S05]  /*14a0*/  @P3 BREAK.RELIABLE B3 ;  /* 0x0000000000033942 */ /* 0x000fea0003800100 */
[----:B------:R-:W-:Y:S05]  /*14b0*/  @P3 BRA `(.L_x_50) ;  /* 0x0000000000243947 */ /* 0x000fea0003800000 */
[----:B--23--:R-:W2:Y:S01]  /*14c0*/  LDS R2, [UR8+0x8] ;  /* 0x00000808ff027984 */ /* 0x00cea20008000800 */
[----:B-----5:R-:W-:-:S05]  /*14d0*/  IMAD.MOV.U32 R3, RZ, RZ, 0x6000 ;  /* 0x00006000ff037424 */ /* 0x020fca00078e00ff */
[----:B--2---:R-:W-:-:S04]  /*14e0*/  LOP3.LUT R2, R2, 0x6000, R3, 0xd8, !PT ;  /* 0x0000600002027812 */ /* 0x004fc800078ed803 */
[----:B------:R-:W-:-:S05]  /*14f0*/  LOP3.LUT R2, R2, 0x400000, RZ, 0xb8, !PT ;  /* 0x0040000002027812 */ /* 0x000fca00078eb8ff */
[----:B------:R2:W-:Y:S02]  /*1500*/  STS [UR8+0x8], R2 ;  /* 0x00000802ff007988 */ /* 0x0005e40008000808 */
.L_x_49:
[----:B------:R-:W-:Y:S05]  /*1510*/  BSYNC.RELIABLE B3 ;  /* 0x0000000000037941 */ /* 0x000fea0003800100 */
.L_x_46:
[----:B--23--:R-:W2:Y:S02]  /*1520*/  @!P3 LDS R2, [UR8+0x8] ;  /* 0x00000808ff02b984 */ /* 0x00cea40008000800 */
[----:B--2---:R-:W-:-:S05]  /*1530*/  @!P3 LOP3.LUT R2, R2, 0x8000, RZ, 0xb8, !PT ;  /* 0x000080000202b812 */ /* 0x004fca00078eb8ff */
[----:B------:R2:W-:Y:S02]  /*1540*/  @!P3 STS [UR8+0x8], R2 ;  /* 0x00000802ff00b988 */ /* 0x0005e40008000808 */
.L_x_50:
[----:B------:R-:W-:Y:S05]  /*1550*/  BSYNC.RECONVERGENT B4 ;  /* 0x0000000000047941 */ /* 0x000fea0003800200 */
.L_x_45:
[----:B------:R-:W-:Y:S05]  /*1560*/  WARPSYNC.ALL ;  /* 0x0000000000007948 */ /* 0x000fea0003800000 */
[----:B------:R-:W-:Y:S01]  /*1570*/  NOP ;  /* 0x0000000000007918 */ /* 0x000fe20000000000 */
[----:B------:R-:W-:-:S04]  /*1580*/  UIADD3 UR4, UPT, UPT, UR4, 0x100, URZ ;  /* 0x0000010004047890 */ /* 0x000fc8000fffe0ff */
[----:B------:R-:W-:-:S04]  /*1590*/  UIADD3 UR20, UP0, UPT, UR4, UR20, URZ ;  /* 0x0000001404147290 */ /* 0x000fc8000ff1e0ff */
[----:B------:R-:W-:Y:S01]  /*15a0*/  ULEA.HI.X.SX32 UR21, UR4, UR21, 0x1, UP0 ;  /* 0x0000001504157291 */ /* 0x000fe200080f0eff */
[----:B------:R-:W-:Y:S11]  /*15b0*/  @P0 BRA `(.L_x_51) ;  /* 0x0000000000300947 */ /* 0x000ff60003800000 */
[----:B--23--:R-:W2:Y:S01]  /*15c0*/  S2R R2, SR_LANEID ;  /* 0x0000000000027919 */ /* 0x00cea20000000000 */
[----:B------:R-:W-:Y:S05]  /*15d0*/  WARPSYNC.ALL ;  /* 0x0000000000007948 */ /* 0x000fea0003800000 */
[----:B------:R-:W-:Y:S01]  /*15e0*/  NOP ;  /* 0x0000000000007918 */ /* 0x000fe20000000000 */
[----:B--2---:R-:W-:-:S05]  /*15f0*/  IMAD.SHL.U32 R4, R2, 0x4, RZ ;  /* 0x0000000402047824 */ /* 0x004fca00078e00ff */
[----:B------:R-:W2:Y:S01]  /*1600*/  LDS R5, [R4+UR8] ;  /* 0x0000000804057984 */ /* 0x000ea20008000800 */
[----:B------:R-:W-:-:S05]  /*1610*/  IADD3 R2, P1, PT, R4, UR20, RZ ;  /* 0x0000001404027c10 */ /* 0x000fca000ff3e0ff */
[----:B-----5:R-:W-:-:S05]  /*1620*/  IMAD.X R3, RZ, RZ, UR21, P1 ;  /* 0x00000015ff037e24 */ /* 0x020fca00088e06ff */
[----:B--2---:R2:W3:Y:S01]  /*1630*/  ATOMG.E.EXCH.STRONG.GPU PT, RZ, [R2], R5 ;  /* 0x0000000502ff73a8 */ /* 0x0044e200041ee100 */
[----:B------:R-:W-:-:S04]  /*1640*/  DEPBAR {5,4,3,2,1,0} ;  /* 0x0000003f0000791a */ /* 0x000fc80000000000 */
[----:B------:R-:W5:Y:S02]  /*1650*/  CCTL.E.C.LDCU.IV.DEEP [UR20] ;  /* 0x0000000014007540 */ /* 0x000f640009c08000 */
[----:B-----5:R2:W-:Y:S01]  /*1660*/  UTMACCTL.IV [UR20] ;  /* 0x00000000140079b9 */ /* 0x0205e20008000000 */
[----:B------:R-:W-:Y:S01]  /*1670*/  NOP ;  /* 0x0000000000007918 */ /* 0x000fe20000000000 */
.L_x_51:
[----:B------:R-:W-:Y:S05]  /*1680*/  @P0 BRA `(.L_x_52) ;  /* 0x00000000000c0947 */ /* 0x000fea0003800000 */
[----:B------:R0:W-:Y:S01]  /*1690*/  UTMACMDFLUSH ;  /* 0x00000000000079b7 */ /* 0x0001e20000000000 */
[----:B------:R-:W-:Y:S05]  /*16a0*/  @P0 BRA `(.L_x_52) ;  /* 0x0000000000040947 */ /* 0x000fea0003800000 */
[----:B------:R-:W-:-:S04]  /*16b0*/  DEPBAR.LE SB0, 0x0 ;  /* 0x000080000000791a */ /* 0x000fc80000000000 */
.L_x_52:
[----:B------:R-:W-:Y:S05]  /*16c0*/  WARPSYNC.ALL ;  /* 0x0000000000007948 */ /* 0x000fea0003800000 */
[----:B------:R-:W-:Y:S01]  /*16d0*/  NOP ;  /* 0x0000000000007918 */ /* 0x000fe20000000000 */
[----:B---3--:R-:W-:Y:S01]  /*16e0*/  BAR.SYNC.DEFER_BLOCKING 0x0 ;  /* 0x0000000000007b1d */ /* 0x008fe20000010000 */
[----:B--2---:R-:W-:Y:S01]  /*16f0*/  SHF.R.U32.HI R2, RZ, 0x5, R0 ;  /* 0x00000005ff027819 */ /* 0x004fe20000011600 */
[----:B------:R-:W-:Y:S01]  /*1700*/  UIADD3 UR12, UPT, UPT, UR8, 0x8010, URZ ;  /* 0x00008010080c7890 */ /* 0x000fe2000fffe0ff */
[----:B------:R-:W-:Y:S01]  /*1710*/  ISETP.GE.AND P0, PT, R6, 0x1, PT ;  /* 0x000000010600780c */ /* 0x000fe20003f06270 */
[----:B------:R-:W-:Y:S01]  /*1720*/  USHF.L.U32 UR15, UR7, 0x6, URZ ;  /* 0x00000006070f7899 */ /* 0x000fe200080006ff */
[----:B------:R-:W-:Y:S01]  /*1730*/  R2UR UR22, R2 ;  /* 0x00000000021672ca */ /* 0x000fe200000e0000 */
[----:B------:R-:W-:Y:S01]  /*1740*/  VOTEU.ALL UP0, P3 ;  /* 0x0000000000ff7886 */ /* 0x000fe20001800000 */
[----:B------:R-:W-:Y:S01]  /*1750*/  UMOV UR4, 0x1 ;  /* 0x0000000100047882 */ /* 0x000fe20000000000 */
[----:B------:R-:W-:Y:S01]  /*1760*/  VOTEU.ALL UP1, P3 ;  /* 0x0000000000ff7886 */ /* 0x000fe20001820000 */
[----:B------:R-:W-:Y:S01]  /*1770*/  USHF.L.U32 UR18, UR9, 0x6, URZ ;  /* 0x0000000609127899 */ /* 0x000fe200080006ff */
[----:B------:R-:W-:Y:S01]  /*1780*/  BSSY.RECONVERGENT B4, `(.L_x_53) ;  /* 0x0000018000047945 */ /* 0x000fe20003800200 */
[----:B------:R-:W-:-:S04]  /*1790*/  @!UP0 UIADD3 UR10, UPT, UPT, -UR4, 0x100000, URZ ;  /* 0x00100000040a8890 */ /* 0x000fc8000fffe1ff */
[----:B------:R-:W-:Y:S02]  /*17a0*/  @!UP0 USHF.L.U32 UR11, UR10, 0xb, URZ ;  /* 0x0000000b0a0b8899 */ /* 0x000fe400080006ff */
[----:B------:R-:W-:Y:S02]  /*17b0*/  @!UP0 USHF.L.U32 UR10, UR10, 0x1, URZ ;  /* 0x000000010a0a8899 */ /* 0x000fe400080006ff */
[----:B------:R-:W-:-:S04]  /*17c0*/  @!UP0 UIADD3 UR4, UPT, UPT, -UR4, 0x100000, URZ ;  /* 0x0010000004048890 */ /* 0x000fc8000fffe1ff */
[----:B------:R-:W-:Y:S02]  /*17d0*/  @!UP0 USHF.L.U32 UR5, UR4, 0xb, URZ ;  /* 0x0000000b04058899 */ /* 0x000fe400080006ff */
[----:B------:R-:W-:Y:S01]  /*17e0*/  @!UP0 USHF.L.U32 UR4, UR4, 0x1, URZ ;  /* 0x0000000104048899 */ /* 0x000fe200080006ff */
[----:B------:R-:W-:Y:S01]  /*17f0*/  VOTEU.ALL UP0, P3 ;  /* 0x0000000000ff7886 */ /* 0x000fe20001800000 */
[----:B------:R-:W2:Y:S04]  /*1800*/  FENCE.VIEW.ASYNC.S ;  /* 0x00000000000073c6 */ /* 0x000ea80000000000 */
[----:B--2---:R2:W3:Y:S06]  /*1810*/  @!UP0 SYNCS.EXCH.64 URZ, [UR8+0x8000], UR10 ;  /* 0x0080000a08ff85b2 */ /* 0x0044ec0008000100 */
[----:B------:R2:W3:Y:S02]  /*1820*/  @!UP1 SYNCS.EXCH.64 URZ, [UR8+0x8010], UR4 ;  /* 0x0080100408ff95b2 */ /* 0x0004e40008000100 */
[----:B---3--:R-:W-:Y:S06]  /*1830*/  BAR.SYNC.DEFER_BLOCKING 0x0 ;  /* 0x0000000000007b1d */ /* 0x008fec0000010000 */
[----:B------:R-:W-:Y:S05]  /*1840*/  @P3 BRA `(.L_x_54) ;  /* 0x00000000002c3947 */ /* 0x000fea0003800000 */
[----:B--2---:R-:W-:Y:S02]  /*1850*/  UMOV UR4, 0x1 ;  /* 0x0000000100047882 */ /* 0x004fe40000000000 */
[----:B------:R-:W-:-:S04]  /*1860*/  UIADD3 UR10, UPT, UPT, -UR4, 0x100000, URZ ;  /* 0x00100000040a7890 */ /* 0x000fc8000fffe1ff */
[----:B------:R-:W-:Y:S02]  /*1870*/  USHF.L.U32 UR11, UR10, 0xb, URZ ;  /* 0x0000000b0a0b7899 */ /* 0x000fe400080006ff */
[----:B------:R-:W-:Y:S02]  /*1880*/  USHF.L.U32 UR10, UR10, 0x1, URZ ;  /* 0x000000010a0a7899 */ /* 0x000fe400080006ff */
[----:B------:R-:W-:-:S04]  /*1890*/  UIADD3 UR4, UPT, UPT, -UR4, 0x100000, URZ ;  /* 0x0010000004047890 */ /* 0x000fc8000fffe1ff */
[----:B------:R-:W-:Y:S02]  /*18a0*/  USHF.L.U32 UR5, UR4, 0xb, URZ ;  /* 0x0000000b04057899 */ /* 0x000fe400080006ff */
[----:B------:R-:W-:Y:S01]  /*18b0*/  USHF.L.U32 UR4, UR4, 0x1, URZ ;  /* 0x0000000104047899 */ /* 0x000fe200080006ff */
[----:B------:R-:W2:Y:S03]  /*18c0*/  FENCE.VIEW.ASYNC.S ;  /* 0x00000000000073c6 */ /* 0x000ea60000000000 */
[----:B--2---:R3:W2:Y:S08]  /*18d0*/  SYNCS.EXCH.64 URZ, [UR8+0x8008], UR10 ;  /* 0x0080080a08ff75b2 */ /* 0x0046b00008000100 */
[----:B------:R3:W4:Y:S02]  /*18e0*/  SYNCS.EXCH.64 URZ, [UR8+0x8018], UR4 ;  /* 0x0080180408ff75b2 */ /* 0x0007240008000100 */
[----:B---3--:R-:W-:Y:S01]  /*18f0*/  NOP ;  /* 0x0000000000007918 */ /* 0x008fe20000000000 */
.L_x_54:
[----:B--2---:R-:W-:Y:S05]  /*1900*/  BSYNC.RECONVERGENT B4 ;  /* 0x0000000000047941 */ /* 0x004fea0003800200 */
.L_x_53:
[----:B------:R-:W-:Y:S05]  /*1910*/  @!P0 BRA `(.L_x_55) ;  /* 0x0000000800708947 */ /* 0x000fea0003800000 */
[----:B----4-:R-:W-:Y:S01]  /*1920*/  BAR.SYNC.DEFER_BLOCKING 0x0 ;  /* 0x0000000000007b1d */ /* 0x010fe20000010000 */
[----:B------:R-:W-:Y:S01]  /*1930*/  @!P3 IMAD.MOV.U32 R2, RZ, RZ, 0x4000 ;  /* 0x00004000ff02b424 */ /* 0x000fe200078e00ff */
[----:B------:R-:W-:Y:S02]  /*1940*/  ELECT P1, URZ, PT ;  /* 0x0000000000ff782f */ /* 0x000fe40003820000 */
[----:B------:R-:W-:Y:S02]  /*1950*/  ELECT P0, URZ, PT ;  /* 0x0000000000ff782f */ /* 0x000fe40003800000 */
[C---:B------:R-:W-:Y:S01]  /*1960*/  ISETP.LT.U32.AND P1, PT, R20.reuse, 0x20, P1 ;  /* 0x000000201400780c */ /* 0x040fe20000f21070 */
[----:B------:R-:W-:Y:S01]  /*1970*/  UMOV UR11, UR15 ;  /* 0x0000000f000b7c82 */ /* 0x000fe20008000000 */
[----:B------:R-:W-:Y:S01]  /*1980*/  ISETP.LT.U32.AND P0, PT, R20, 0x20, P0 ;  /* 0x000000201400780c */ /* 0x000fe20000701070 */
[----:B------:R-:W-:-:S10]  /*1990*/  UIADD3 UR16, UPT, UPT, UR8, 0x4000, URZ ;  /* 0x0000400008107890 */ /* 0x000fd4000fffe0ff */
[----:B------:R-:W-:Y:S01]  /*19a0*/  VOTEU.ANY UP0, P1 ;  /* 0x0000000000ff7886 */ /* 0x000fe20000800100 */
[----:B------:R-:W-:Y:S01]  /*19b0*/  VOTEU.ANY UP2, P1 ;  /* 0x0000000000ff7886 */ /* 0x000fe20000840100 */
[----:B------:R-:W-:Y:S01]  /*19c0*/  VOTEU.ANY UP1, P0 ;  /* 0x0000000000ff7886 */ /* 0x000fe20000020100 */
[----:B------:R-:W-:Y:S01]  /*19d0*/  VOTEU.ANY UP3, P0 ;  /* 0x0000000000ff7886 */ /* 0x000fe20000060100 */
[----:B------:R2:W-:Y:S01]  /*19e0*/  @!P3 SYNCS.ARRIVE.TRANS64 RZ, [UR8+0x8000], R2 ;  /* 0x00800002ffffb9a7 */ /* 0x0005e20008000008 */
[----:B------:R3:W-:Y:S06]  /*19f0*/  MEMBAR.ALL.CTA ;  /* 0x0000000000007992 */ /* 0x0007ec0000008000 */
[----:B---3--:R-:W3:Y:S01]  /*1a00*/  FENCE.VIEW.ASYNC.S ;  /* 0x00000000000073c6 */ /* 0x008ee20000000000 */
[----:B------:R-:W-:Y:S01]  /*1a10*/  @UP0 UIADD3 UR9, UPT, UPT, UR8, 0x8000, URZ ;  /* 0x0000800008090890 */ /* 0x000fe2000fffe0ff */
[----:B------:R-:W-:Y:S01]  /*1a20*/  @UP0 UMOV UR10, URZ ;  /* 0x000000ff000a0c82 */ /* 0x000fe20008000000 */
[----:B------:R-:W-:Y:S01]  /*1a30*/  @UP1 UIADD3 UR17, UPT, UPT, UR8, 0x8000, URZ ;  /* 0x0000800008111890 */ /* 0x000fe2000fffe0ff */
[----:B------:R-:W-:Y:S01]  /*1a40*/  @UP1 UMOV UR19, URZ ;  /* 0x000000ff00131c82 */ /* 0x000fe20008000000 */
[----:B------:R-:W-:Y:S01]  /*1a50*/  UISETP.NE.U32.AND UP0, UPT, UR22, URZ, UPT ;  /* 0x000000ff1600728c */ /* 0x000fe2000bf05070 */
[----:B---3--:R-:W-:Y:S06]  /*1a60*/  BAR.SYNC.DEFER_BLOCKING 0x0 ;  /* 0x0000000000007b1d */ /* 0x008fec0000010000 */
[----:B------:R2:W-:Y:S02]  /*1a70*/  @UP2 UTMALDG.2D [UR8], [UR24] ;  /* 0x00000008180025b4 */ /* 0x0005e40008008000 */
[----:B------:R-:W-:Y:S06]  /*1a80*/  BAR.SYNC.DEFER_BLOCKING 0x0 ;  /* 0x0000000000007b1d */ /* 0x000fec0000010000 */
[----:B------:R2:W-:Y:S02]  /*1a90*/  @UP3 UTMALDG.2D [UR16], [UR26] ;  /* 0x000000101a0035b4 */ /* 0x0005e40008008000 */
[----:B------:R-:W-:Y:S06]  /*1aa0*/  BAR.SYNC.DEFER_BLOCKING 0x0 ;  /* 0x0000000000007b1d */ /* 0x000fec0000010000 */
[----:B------:R-:W3:Y:S02]  /*1ab0*/  SYNCS.PHASECHK.TRANS64.TRYWAIT P0, [UR8+0x8000], RZ ;  /* 0x008000ffff0075a7 */ /* 0x000ee40008001108 */
[----:B--23--:R-:W-:Y:S05]  /*1ac0*/  @!P0 BRA `(.L_x_56) ;  /* 0x0000000c00908947 */ /* 0x00cfea0003800000 */
.L_x_70:
[----:B------:R-:W-:Y:S05]  /*1ad0*/  BRA.U UP0, `(.L_x_57) ;  /* 0x0000000100747547 */ /* 0x000fea000b800000 */
[----:B------:R-:W-:Y:S02]  /*1ae0*/  USHF.R.U32.HI UR6, URZ, 0x4, UR8 ;  /* 0x00000004ff067899 */ /* 0x000fe40008011608 */
[----:B------:R-:W-:Y:S02]  /*1af0*/  USHF.R.U32.HI UR10, URZ, 0x4, UR16 ;  /* 0x00000004ff0a7899 */ /* 0x000fe40008011610 */
[----:B------:R-:W-:Y:S02]  /*1b00*/  USGXT.U32 UR6, UR6, 0xe ;  /* 0x0000000e0606789a */ /* 0x000fe40008000000 */
[----:B------:R-:W-:Y:S02]  /*1b10*/  USGXT.U32 UR10, UR10, 0xe ;  /* 0x0000000e0a0a789a */ /* 0x000fe40008000000 */
[----:B------:R-:W-:Y:S02]  /*1b20*/  UIADD3 UR34, UP0, UPT, UR6, 0x2, URZ ;  /* 0x0000000206227890 */ /* 0x000fe4000ff1e0ff */
[----:B------:R-:W-:Y:S01]  /*1b30*/  UIADD3 UR32, UP1, UPT, UR10, 0x80, URZ ;  /* 0x000000800a207890 */ /* 0x000fe2000ff3e0ff */
[----:B------:R-:W-:Y:S01]  /*1b40*/  UMOV UR4, URZ ;  /* 0x000000ff00047c82 */ /* 0x000fe20008000000 */
[----:B------:R-:W-:Y:S01]  /*1b50*/  UMOV UR5, URZ ;  /* 0x000000ff00057c82 */ /* 0x000fe20008000000 */
[----:B------:R-:W-:-:S02]  /*1b60*/  UIADD3.X UR35, UPT, UPT, UR4, 0x40004040, URZ, UP0, !UPT ;  /* 0x4000404004237890 */ /* 0x000fc400087fe4ff */
[----:B------:R-:W-:Y:S02]  /*1b70*/  UIADD3.X UR33, UPT, UPT, UR5, 0x40004040, URZ, UP1, !UPT ;  /* 0x4000404005217890 */ /* 0x000fe40008ffe4ff */
[----:B------:R-:W-:Y:S02]  /*1b80*/  UIADD3.64 UR4, UPT, UPT, UR34, 0x2, URZ ;  /* 0x0000000222047897 */ /* 0x000fe4000fffe0ff */
[----:B------:R-:W-:Y:S02]  /*1b90*/  UIADD3.64 UR16, UPT, UPT, UR32, 0x80, URZ ;  /* 0x0000008020107897 */ /* 0x000fe4000fffe0ff */
[----:B------:R-:W-:Y:S02]  /*1ba0*/  UIADD3.64 UR28, UPT, UPT, UR34, 0x4, URZ ;  /* 0x00000004221c7897 */ /* 0x000fe4000fffe0ff */
[----:B------:R-:W-:Y:S01]  /*1bb0*/  UIADD3.64 UR30, UPT, UPT, UR32, 0x100, URZ ;  /* 0x00000100201e7897 */ /* 0x000fe2000fffe0ff */
[----:B------:R-:W-:Y:S01]  /*1bc0*/  UMOV UR36, 0x0 ;  /* 0x0000000000247882 */ /* 0x000fe20000000000 */
[----:B------:R-:W-:Y:S01]  /*1bd0*/  UMOV UR37, 0x4110010 ;  /* 0x0411001000257882 */ /* 0x000fe20000000000 */
[----:B------:R-:W-:Y:S01]  /*1be0*/  UMOV UR7, 0x40004040 ;  /* 0x4000404000077882 */ /* 0x000fe20000000000 */
[----:B------:R-:W-:Y:S01]  /*1bf0*/  UMOV UR11, 0x40004040 ;  /* 0x40004040000b7882 */ /* 0x000fe20000000000 */
[----:B------:R-:W-:Y:S01]  /*1c00*/  UMOV UR38, 0x0 ;  /* 0x0000000000267882 */ /* 0x000fe20000000000 */
[----:B------:R-:W-:Y:S01]  /*1c10*/  UMOV UR39, 0x4110010 ;  /* 0x0411001000277882 */ /* 0x000fe20000000000 */
[----:B------:R-:W-:Y:S01]  /*1c20*/  UMOV UR40, 0x0 ;  /* 0x0000000000287882 */ /* 0x000fe20000000000 */
[----:B------:R-:W-:Y:S01]  /*1c30*/  UMOV UR41, 0x4110010 ;  /* 0x0411001000297882 */ /* 0x000fe20000000000 */
[----:B------:R2:W-:Y:S01]  /*1c40*/  UTCHMMA gdesc[UR6], gdesc[UR10], tmem[UR23], tmem[UR36], idesc[UR37], !UPT ;  /* 0x00ff240a060075ea */ /* 0x0005e2000f800017 */
[----:B------:R-:W-:Y:S01]  /*1c50*/  UMOV UR42, 0x0 ;  /* 0x00000000002a7882 */ /* 0x000fe20000000000 */
[----:B------:R-:W-:Y:S01]  /*1c60*/  UMOV UR43, 0x4110010 ;  /* 0x04110010002b7882 */ /* 0x000fe20000000000 */
[----:B------:R2:W-:Y:S01]  /*1c70*/  UTCHMMA gdesc[UR34], gdesc[UR32], tmem[UR23], tmem[UR38], idesc[UR39], UPT ;  /* 0x00ff2620220075ea */ /* 0x0005e2000b800017 */
[----:B------:R2:W-:Y:S01]  /*1c80*/  UTCHMMA gdesc[UR4], gdesc[UR16], tmem[UR23], tmem[UR40], idesc[UR41], UPT ;  /* 0x00ff2810040075ea */ /* 0x0005e2000b800017 */
[----:B------:R2:W-:Y:S01]  /*1c90*/  UTCHMMA gdesc[UR28], gdesc[UR30], tmem[UR23], tmem[UR42], idesc[UR43], UPT ;  /* 0x00ff2a1e1c0075ea */ /* 0x0005e2000b800017 */
[----:B------:R-:W-:Y:S01]  /*1ca0*/  NOP ;  /* 0x0000000000007918 */ /* 0x000fe20000000000 */
.L_x_57:
[----:B------:R-:W-:Y:S01]  /*1cb0*/  ELECT P0, URZ, PT ;  /* 0x0000000000ff782f */ /* 0x000fe20003800000 */
[----:B--2---:R-:W-:Y:S01]  /*1cc0*/  UMOV UR4, UR12 ;  /* 0x0000000c00047c82 */ /* 0x004fe20008000000 */
[----:B------:R-:W-:Y:S02]  /*1cd0*/  UMOV UR5, URZ ;  /* 0x000000ff00057c82 */ /* 0x000fe40008000000 */
[----:B------:R-:W-:-:S13]  /*1ce0*/  ISETP.LT.U32.AND P0, PT, R20, 0x20, P0 ;  /* 0x000000201400780c */ /* 0x000fda0000701070 */
[----:B------:R-:W-:Y:S01]  /*1cf0*/  VOTEU.ANY UP0, P0 ;  /* 0x0000000000ff7886 */ /* 0x000fe20000000100 */
[----:B------:R-:W-:Y:S01]  /*1d00*/  VOTEU.ANY UP1, P0 ;  /* 0x0000000000ff7886 */ /* 0x000fe20000020100 */
[----:B------:R-:W-:-:S03]  /*1d10*/  ISETP.GE.U32.AND P0, PT, R6, 0x41, PT ;  /* 0x000000410600780c */ /* 0x000fc60003f06070 */
[----:B------:R-:W-:Y:S02]  /*1d20*/  @UP0 UMOV UR4, UR4 ;  /* 0x0000000400040c82 */ /* 0x000fe40008000000 */
[----:B------:R2:W-:Y:S01]  /*1d30*/  @UP1 UTCBAR [UR4], URZ ;  /* 0x000000ff040013e9 */ /* 0x0005e200080000ff */
[----:B------:R-:W-:Y:S06]  /*1d40*/  BAR.SYNC.DEFER_BLOCKING 0x0 ;  /* 0x0000000000007b1d */ /* 0x000fec0000010000 */
[----:B------:R-:W3:Y:S02]  /*1d50*/  SYNCS.PHASECHK.TRANS64.TRYWAIT P1, [UR8+0x8010], RZ ;  /* 0x008010ffff0075a7 */ /* 0x000ee40008021108 */
[----:B--23--:R-:W-:Y:S05]  /*1d60*/  @!P1 BRA `(.L_x_58) ;  /* 0x0000000800f49947 */ /* 0x00cfea0003800000 */
.L_x_71:
[----:B------:R-:W-:Y:S01]  /*1d70*/  UMOV UR4, URZ ;  /* 0x000000ff00047c82 */ /* 0x000fe20008000000 */
[----:B------:R-:W-:Y:S05]  /*1d80*/  @!P0 BRA `(.L_x_55) ;  /* 0x0000000400548947 */ /* 0x000fea0003800000 */
[----:B------:R-:W2:Y:S01]  /*1d90*/  LDCU UR29, c[0x0][0x3a0] ;  /* 0x00007400ff1d77ac */ /* 0x000ea20008000800 */
[----:B------:R-:W-:Y:S01]  /*1da0*/  UMOV UR9, 0x1 ;  /* 0x0000000100097882 */ /* 0x000fe20000000000 */
[----:B------:R-:W-:-:S05]  /*1db0*/  UMOV UR14, 0x40 ;  /* 0x00000040000e7882 */ /* 0x000fca0000000000 */
.L_x_62:
[----:B------:R-:W-:Y:S01]  /*1dc0*/  BAR.SYNC.DEFER_BLOCKING 0x0 ;  /* 0x0000000000007b1d */ /* 0x000fe20000010000 */
[----:B------:R-:W-:Y:S01]  /*1dd0*/  ULEA UR28, UR9, UR8, 0x3 ;  /* 0x00000008091c7291 */ /* 0x000fe2000f8e18ff */
[----:B------:R-:W-:Y:S01]  /*1de0*/  @!P3 IMAD.MOV.U32 R2, RZ, RZ, 0x4000 ;  /* 0x00004000ff02b424 */ /* 0x000fe200078e00ff */
[----:B------:R-:W-:Y:S01]  /*1df0*/  ELECT P1, URZ, PT ;  /* 0x0000000000ff782f */ /* 0x000fe20003820000 */
[----:B------:R-:W-:-:S03]  /*1e00*/  ULEA UR12, UR9, UR8, 0xd ;  /* 0x00000008090c7291 */ /* 0x000fc6000f8e68ff */
[----:B------:R-:W-:Y:S02]  /*1e10*/  ISETP.LT.U32.AND P1, PT, R20, 0x20, P1 ;  /* 0x000000201400780c */ /* 0x000fe40000f21070 */
[----:B------:R-:W-:Y:S01]  /*1e20*/  ELECT P0, URZ, PT ;  /* 0x0000000000ff782f */ /* 0x000fe20003800000 */
[----:B------:R-:W-:-:S03]  /*1e30*/  UIADD3 UR16, UPT, UPT, UR12, 0x4000, URZ ;  /* 0x000040000c107890 */ /* 0x000fc6000fffe0ff */
[----:B------:R-:W-:Y:S01]  /*1e40*/  ISETP.LT.U32.AND P0, PT, R20, 0x20, P0 ;  /* 0x000000201400780c */ /* 0x000fe20000701070 */
[----:B------:R-:W-:Y:S01]  /*1e50*/  UMOV UR19, UR14 ;  /* 0x0000000e00137c82 */ /* 0x000fe20008000000 */
[----:B------:R-:W-:-:S05]  /*1e60*/  USHF.L.U32 UR5, UR4, 0x1f, URZ ;  /* 0x0000001f04057899 */ /* 0x000fca00080006ff */
[----:B------:R-:W-:Y:S01]  /*1e70*/  VOTEU.ANY UP0, P1 ;  /* 0x0000000000ff7886 */ /* 0x000fe20000800100 */
[----:B------:R3:W-:Y:S01]  /*1e80*/  @!P3 SYNCS.ARRIVE.TRANS64 RZ, [UR28+0x8000], R2 ;  /* 0x00800002ffffb9a7 */ /* 0x0007e2000800001c */
[----:B------:R4:W-:Y:S06]  /*1e90*/  MEMBAR.ALL.CTA ;  /* 0x0000000000007992 */ /* 0x0009ec0000008000 */
[----:B----4-:R-:W4:Y:S01]  /*1ea0*/  FENCE.VIEW.ASYNC.S ;  /* 0x00000000000073c6 */ /* 0x010f220000000000 */
[----:B------:R-:W-:Y:S01]  /*1eb0*/  @UP0 UIADD3 UR13, UPT, UPT, UR28, 0x8000, URZ ;  /* 0x000080001c0d0890 */ /* 0x000fe2000fffe0ff */
[----:B----4-:R-:W-:Y:S01]  /*1ec0*/  VOTEU.ANY UP0, P1 ;  /* 0x0000000000ff7886 */ /* 0x010fe20000800100 */
[----:B------:R-:W-:Y:S01]  /*1ed0*/  VOTEU.ANY UP1, P0 ;  /* 0x0000000000ff7886 */ /* 0x000fe20000020100 */
[----:B---3--:R-:W-:-:S04]  /*1ee0*/  IMAD.U32 R2, RZ, RZ, UR5 ;  /* 0x00000005ff027e24 */ /* 0x008fc8000f8e00ff */
[----:B------:R-:W-:Y:S01]  /*1ef0*/  @UP1 UIADD3 UR17, UPT, UPT, UR28, 0x8000, URZ ;  /* 0x000080001c111890 */ /* 0x000fe2000fffe0ff */
[----:B------:R-:W-:Y:S01]  /*1f00*/  VOTEU.ANY UP1, P0 ;  /* 0x0000000000ff7886 */ /* 0x000fe20000020100 */
[----:B------:R-:W-:Y:S06]  /*1f10*/  BAR.SYNC.DEFER_BLOCKING 0x0 ;  /* 0x0000000000007b1d */ /* 0x000fec0000010000 */
[----:B------:R3:W-:Y:S01]  /*1f20*/  @UP0 UTMALDG.2D [UR12], [UR24] ;  /* 0x0000000c180005b4 */ /* 0x0007e20008008000 */
[----:B------:R-:W-:Y:S01]  /*1f30*/  UISETP.NE.U32.AND UP0, UPT, UR22, URZ, UPT ;  /* 0x000000ff1600728c */ /* 0x000fe2000bf05070 */
[----:B------:R-:W-:Y:S06]  /*1f40*/  BAR.SYNC.DEFER_BLOCKING 0x0 ;  /* 0x0000000000007b1d */ /* 0x000fec0000010000 */
[----:B------:R3:W-:Y:S02]  /*1f50*/  @UP1 UTMALDG.2D [UR16], [UR26] ;  /* 0x000000101a0015b4 */ /* 0x0007e40008008000 */
[----:B------:R-:W-:Y:S06]  /*1f60*/  BAR.SYNC.DEFER_BLOCKING 0x0 ;  /* 0x0000000000007b1d */ /* 0x000fec0000010000 */
[----:B------:R-:W4:Y:S02]  /*1f70*/  SYNCS.PHASECHK.TRANS64.TRYWAIT P0, [UR28+0x8000], R2 ;  /* 0x00800002ff0075a7 */ /* 0x000f24000800111c */
[----:B---34-:R-:W-:Y:S05]  /*1f80*/  @!P0 BRA `(.L_x_59) ;  /* 0x0000000800788947 */ /* 0x018fea0003800000 */
.L_x_72:
        /* <DEDUP_REMOVED lines=11> */
[----:B------:R-:W-:Y:S02]  /*2040*/  UIADD3 UR6, UP0, UPT, UR16, 0x2, URZ ;  /* 0x0000000210067890 */ /* 0x000fe4000ff1e0ff */
[----:B------:R-:W-:Y:S02]  /*2050*/  UIADD3 UR32, UP1, UPT, UR30, 0x80, URZ ;  /* 0x000000801e207890 */ /* 0x000fe4000ff3e0ff */
[----:B------:R-:W-:Y:S02]  /*2060*/  UIADD3 UR34, UP2, UPT, UR16, 0x4, URZ ;  /* 0x0000000410227890 */ /* 0x000fe4000ff5e0ff */
[----:B------:R-:W-:Y:S02]  /*2070*/  UIADD3 UR36, UP3, UPT, UR30, 0x100, URZ ;  /* 0x000001001e247890 */ /* 0x000fe4000ff7e0ff */
[----:B------:R-:W-:-:S02]  /*2080*/  UIADD3.X UR7, UPT, UPT, UR17, URZ, URZ, UP0, !UPT ;  /* 0x000000ff11077290 */ /* 0x000fc400087fe4ff */
[----:B------:R-:W-:Y:S02]  /*2090*/  UIADD3.X UR33, UPT, UPT, UR31, URZ, URZ, UP1, !UPT ;  /* 0x000000ff1f217290 */ /* 0x000fe40008ffe4ff */
[----:B------:R-:W-:Y:S02]  /*20a0*/  UIADD3.X UR35, UPT, UPT, UR17, URZ, URZ, UP2, !UPT ;  /* 0x000000ff11237290 */ /* 0x000fe400097fe4ff */
[----:B------:R-:W-:Y:S01]  /*20b0*/  UIADD3.X UR37, UPT, UPT, UR31, URZ, URZ, UP3, !UPT ;  /* 0x000000ff1f257290 */ /* 0x000fe20009ffe4ff */
        /* <DEDUP_REMOVED lines=8> */
[----:B------:R3:W-:Y:S01]  /*2140*/  UTCHMMA gdesc[UR10], gdesc[UR12], tmem[UR23], tmem[UR38], idesc[UR39], UPT ;  /* 0x00ff260c0a0075ea */ /* 0x0007e2000b800017 */
[----:B------:R-:W-:Y:S01]  /*2150*/  UMOV UR44, 0x0 ;  /* 0x00000000002c7882 */ /* 0x000fe20000000000 */
[----:B------:R-:W-:Y:S01]  /*2160*/  UMOV UR45, 0x4110010 ;  /* 0x04110010002d7882 */ /* 0x000fe20000000000 */
[----:B------:R3:W-:Y:S01]  /*2170*/  UTCHMMA gdesc[UR16], gdesc[UR30], tmem[UR23], tmem[UR40], idesc[UR41], UPT ;  /* 0x00ff281e100075ea */ /* 0x0007e2000b800017 */
[----:B------:R3:W-:Y:S01]  /*2180*/  UTCHMMA gdesc[UR6], gdesc[UR32], tmem[UR23], tmem[UR42], idesc[UR43], UPT ;  /* 0x00ff2a20060075ea */ /* 0x0007e2000b800017 */
[----:B------:R3:W-:Y:S01]  /*2190*/  UTCHMMA gdesc[UR34], gdesc[UR36], tmem[UR23], tmem[UR44], idesc[UR45], UPT ;  /* 0x00ff2c24220075ea */ /* 0x0007e2000b800017 */
[----:B------:R-:W-:Y:S01]  /*21a0*/  NOP ;  /* 0x0000000000007918 */ /* 0x000fe20000000000 */
.L_x_60:
[----:B------:R-:W-:Y:S01]  /*21b0*/  ELECT P0, URZ, PT ;  /* 0x0000000000ff782f */ /* 0x000fe20003800000 */
[----:B---3--:R-:W-:-:S03]  /*21c0*/  UIADD3 UR6, UPT, UPT, UR28, 0x8010, URZ ;  /* 0x000080101c067890 */ /* 0x008fc6000fffe0ff */
[----:B------:R-:W-:Y:S01]  /*21d0*/  ISETP.LT.U32.AND P0, PT, R20, 0x20, P0 ;  /* 0x000000201400780c */ /* 0x000fe20000701070 */
[----:B------:R-:W-:-:S12]  /*21e0*/  UMOV UR7, URZ ;  /* 0x000000ff00077c82 */ /* 0x000fd80008000000 */
[----:B------:R-:W-:Y:S01]  /*21f0*/  VOTEU.ANY UP0, P0 ;  /* 0x0000000000ff7886 */ /* 0x000fe20000000100 */
[----:B------:R-:W-:-:S04]  /*2200*/  VOTEU.ANY UP1, P0 ;  /* 0x0000000000ff7886 */ /* 0x000fc80000020100 */
[----:B------:R-:W-:Y:S02]  /*2210*/  @UP0 UMOV UR6, UR6 ;  /* 0x0000000600060c82 */ /* 0x000fe40008000000 */
[----:B------:R3:W-:Y:S01]  /*2220*/  @UP1 UTCBAR [UR6], URZ ;  /* 0x000000ff060013e9 */ /* 0x0007e200080000ff */
[----:B------:R-:W-:Y:S06]  /*2230*/  BAR.SYNC.DEFER_BLOCKING 0x0 ;  /* 0x0000000000007b1d */ /* 0x000fec0000010000 */
[----:B------:R-:W4:Y:S02]  /*2240*/  SYNCS.PHASECHK.TRANS64.TRYWAIT P0, [UR28+0x8010], R2 ;  /* 0x00801002ff0075a7 */ /* 0x000f24000800111c */
[----:B---34-:R-:W-:Y:S05]  /*2250*/  @!P0 BRA `(.L_x_61) ;  /* 0x0000000400d08947 */ /* 0x018fea0003800000 */
.L_x_73:
[----:B------:R-:W-:Y:S02]  /*2260*/  UIADD3 UR9, UPT, UPT, UR9, 0x1, URZ ;  /* 0x0000000109097890 */ /* 0x000fe4000fffe0ff */
[----:B------:R-:W-:Y:S02]  /*2270*/  UIADD3 UR14, UPT, UPT, UR14, 0x40, URZ ;  /* 0x000000400e0e7890 */ /* 0x000fe4000fffe0ff */
[----:B------:R-:W-:-:S04]  /*2280*/  UISETP.NE.U32.AND UP0, UPT, UR9, 0x2, UPT ;  /* 0x000000020900788c */ /* 0x000fc8000bf05070 */
[----:B------:R-:W-:Y:S02]  /*2290*/  USEL UR5, URZ, 0x1, UP0 ;  /* 0x00000001ff057887 */ /* 0x000fe40008000000 */
[----:B------:R-:W-:Y:S02]  /*22a0*/  USEL UR9, UR9, URZ, UP0 ;  /* 0x000000ff09097287 */ /* 0x000fe40008000000 */
[----:B--2---:R-:W-:Y:S02]  /*22b0*/  UISETP.GE.AND UP0, UPT, UR14, UR29, UPT ;  /* 0x0000001d0e00728c */ /* 0x004fe4000bf06270 */
[----:B------:R-:W-:-:S07]  /*22c0*/  ULOP3.LUT UR4, UR4, UR5, URZ, 0x3c, !UPT ;  /* 0x0000000504047292 */ /* 0x000fce000f8e3cff */
[----:B------:R-:W-:Y:S05]  /*22d0*/  BRA.U !UP0, `(.L_x_62) ;  /* 0xfffffff908b87547 */ /* 0x000fea000b83ffff */
.L_x_55:
[----:B----4-:R-:W-:Y:S06]  /*22e0*/  BAR.SYNC.DEFER_BLOCKING 0x0 ;  /* 0x0000000000007b1d */ /* 0x010fec0000010000 */
[----:B------:R-:W-:Y:S04]  /*22f0*/  BSSY.RECONVERGENT B4, `(.L_x_63) ;  /* 0x0000004000047945 */ /* 0x000fe80003800200 */
[----:B------:R-:W-:Y:S05]  /*2300*/  @P3 BRA `(.L_x_64) ;  /* 0x0000000000083947 */ /* 0x000fea0003800000 */
[----:B------:R-:W2:Y:S02]  /*2310*/  SYNCS.CCTL.IV [UR8+0x8000] ;  /* 0x00800000ff0079b1 */ /* 0x000ea40008000008 */
[----:B--2---:R-:W2:Y:S02]  /*2320*/  SYNCS.CCTL.IV [UR8+0x8010] ;  /* 0x00801000ff0079b1 */ /* 0x004ea40008000008 */
.L_x_64:
[----:B------:R-:W-:Y:S05]  /*2330*/  BSYNC.RECONVERGENT B4 ;  /* 0x0000000000047941 */ /* 0x000fea0003800200 */
.L_x_63:
[----:B--2---:R-:W-:Y:S06]  /*2340*/  BAR.SYNC.DEFER_BLOCKING 0x0 ;  /* 0x0000000000007b1d */ /* 0x004fec0000010000 */
[----:B------:R-:W-:Y:S04]  /*2350*/  BSSY.RECONVERGENT B4, `(.L_x_65) ;  /* 0x0000004000047945 */ /* 0x000fe80003800200 */
[----:B------:R-:W-:Y:S05]  /*2360*/  @P3 BRA `(.L_x_66) ;  /* 0x0000000000083947 */ /* 0x000fea0003800000 */
[----:B------:R-:W2:Y:S02]  /*2370*/  SYNCS.CCTL.IV [UR8+0x8008] ;  /* 0x00800800ff0079b1 */ /* 0x000ea40008000008 */
[----:B--2---:R-:W2:Y:S02]  /*2380*/  SYNCS.CCTL.IV [UR8+0x8018] ;  /* 0x00801800ff0079b1 */ /* 0x004ea40008000008 */
.L_x_66:
[----:B------:R-:W-:Y:S05]  /*2390*/  BSYNC.RECONVERGENT B4 ;  /* 0x0000000000047941 */ /* 0x000fea0003800200 */
.L_x_65:
[----:B------:R-:W-:Y:S01]  /*23a0*/  USHF.L.U32 UR4, UR22, 0x15, URZ ;  /* 0x0000001516047899 */ /* 0x000fe200080006ff */
[C---:B------:R-:W-:Y:S01]  /*23b0*/  IMAD.SHL.U32 R2, R0.reuse, 0x40, RZ ;  /* 0x0000004000027824 */ /* 0x040fe200078e00ff */
[----:B------:R-:W-:Y:S01]  /*23c0*/  USHF.L.U32 UR22, UR22, 0x3, URZ ;  /* 0x0000000316167899 */ /* 0x000fe200080006ff */
[C---:B------:R-:W-:Y:S01]  /*23d0*/  IMAD.SHL.U32 R21, R0.reuse, 0x2, RZ ;  /* 0x0000000200157824 */ /* 0x040fe200078e00ff */
[----:B------:R-:W-:Y:S01]  /*23e0*/  ULOP3.LUT UR4, UR4, 0x600000, URZ, 0xc0, !UPT ;  /* 0x0060000004047892 */ /* 0x000fe2000f8ec0ff */
[C---:B-----5:R-:W-:Y:S01]  /*23f0*/  IMAD.SHL.U32 R3, R0.reuse, 0x10, RZ ;  /* 0x0000001000037824 */ /* 0x060fe200078e00ff */
[----:B------:R-:W-:Y:S01]  /*2400*/  ULOP3.LUT UR22, UR22, 0x20, URZ, 0xc0, !UPT ;  /* 0x0000002016167892 */ /* 0x000fe2000f8ec0ff */
[----:B------:R-:W-:Y:S01]  /*2410*/  SHF.R.U32.HI R22, RZ, 0x1, R0 ;  /* 0x00000001ff167819 */ /* 0x000fe20000011600 */
[----:B------:R-:W-:Y:S01]  /*2420*/  IMAD.SHL.U32 R0, R0, 0x80, RZ ;  /* 0x0000008000007824 */ /* 0x000fe200078e00ff */
[----:B------:R-:W-:Y:S01]  /*2430*/  LOP3.LUT R2, R2, 0x1800, RZ, 0xc0, !PT ;  /* 0x0000180002027812 */ /* 0x000fe200078ec0ff */
[----:B------:R-:W-:Y:S01]  /*2440*/  UIADD3 UR4, UPT, UPT, UR22, UR4, UR23 ;  /* 0x0000000416047290 */ /* 0x000fe2000fffe017 */
[----:B------:R-:W-:-:S02]  /*2450*/  LOP3.LUT R21, R21, 0x20, RZ, 0xc0, !PT ;  /* 0x0000002015157812 */ /* 0x000fc400078ec0ff */
[----:B------:R-:W-:Y:S02]  /*2460*/  ELECT P0, URZ, PT ;  /* 0x0000000000ff782f */ /* 0x000fe40003800000 */
[----:B------:R-:W-:Y:S01]  /*2470*/  LOP3.LUT R2, R2, 0x70, R3, 0xf8, !PT ;  /* 0x0000007002027812 */ /* 0x000fe200078ef803 */
[----:B------:R-:W-:Y:S01]  /*2480*/  UMOV UR9, UR18 ;  /* 0x0000001200097c82 */ /* 0x000fe20008000000 */
[----:B------:R-:W-:Y:S01]  /*2490*/  LOP3.LUT R21, R21, 0x40, R22, 0xf8, !PT ;  /* 0x0000004015157812 */ /* 0x000fe200078ef816 */
[----:B------:R-:W-:Y:S01]  /*24a0*/  UMOV UR10, UR15 ;  /* 0x0000000f000a7c82 */ /* 0x000fe20008000000 */
[----:B------:R-:W-:Y:S01]  /*24b0*/  ISETP.LT.U32.AND P0, PT, R20, 0x20, P0 ;  /* 0x000000201400780c */ /* 0x000fe20000701070 */
[----:B------:R-:W-:Y:S01]  /*24c0*/  LDTM.16dp32bit_t0_t15.x16 R4, tmem[UR4] ;  /* 0x00000004000479ee */ /* 0x000fe20008a00000 */
[----:B------:R-:W3:Y:S01]  /*24d0*/  LDTM.16dp32bit_t16_t31.x16 R4, tmem[UR4+0x10] ;  /* 0x00001004000479ee */ /* 0x000ee20008a20000 */
[----:B------:R-:W-:Y:S01]  /*24e0*/  LOP3.LUT R21, R2, R21, RZ, 0x3c, !PT ;  /* 0x0000001502157212 */ /* 0x000fe200078e3cff */
[----:B------:R-:W-:-:S03]  /*24f0*/  NOP ;  /* 0x0000000000007918 */ /* 0x000fc60000000000 */
[----:B------:R-:W-:-:S04]  /*2500*/  LOP3.LUT R0, R21, 0x780, R0, 0xf8, !PT ;  /* 0x0000078015007812 */ /* 0x000fc800078ef800 */
[----:B------:R-:W-:Y:S02]  /*2510*/  LOP3.LUT R2, R0, 0x10, RZ, 0x3c, !PT ;  /* 0x0000001000027812 */ /* 0x000fe400078e3cff */
[----:B---3--:R-:W-:Y:S01]  /*2520*/  VOTEU.ANY UP1, P0 ;  /* 0x0000000000ff7886 */ /* 0x008fe20000020100 */
[----:B------:R-:W-:Y:S01]  /*2530*/  VOTEU.ANY UP0, P0 ;  /* 0x0000000000ff7886 */ /* 0x000fe20000000100 */
[----:B------:R-:W-:Y:S02]  /*2540*/  F2FP.F16.F32.PACK_AB R4, R5, R4 ;  /* 0x000000040504723e */ /* 0x000fe400000000ff */
[----:B------:R-:W-:Y:S02]  /*2550*/  F2FP.F16.F32.PACK_AB R5, R7, R6 ;  /* 0x000000060705723e */ /* 0x000fe400000000ff */
[----:B------:R-:W-:Y:S02]  /*2560*/  F2FP.F16.F32.PACK_AB R12, R13, R12 ;  /* 0x0000000c0d0c723e */ /* 0x000fe400000000ff */
[----:B------:R-:W-:-:S02]  /*2570*/  F2FP.F16.F32.PACK_AB R6, R9, R8 ;  /* 0x000000080906723e */ /* 0x000fc400000000ff */
[----:B------:R-:W-:Y:S02]  /*2580*/  F2FP.F16.F32.PACK_AB R7, R11, R10 ;  /* 0x0000000a0b07723e */ /* 0x000fe400000000ff */
[----:B------:R-:W-:Y:S02]  /*2590*/  F2FP.F16.F32.PACK_AB R13, R15, R14 ;  /* 0x0000000e0f0d723e */ /* 0x000fe400000000ff */
[----:B------:R-:W-:Y:S01]  /*25a0*/  F2FP.F16.F32.PACK_AB R14, R17, R16 ;  /* 0x00000010110e723e */ /* 0x000fe200000000ff */
[----:B--2---:R2:W-:Y:S01]  /*25b0*/  STS.128 [R0+UR8], R4 ;  /* 0x0000000400007988 */ /* 0x0045e20008000c08 */
[----:B------:R-:W-:-:S05]  /*25c0*/  F2FP.F16.F32.PACK_AB R15, R19, R18 ;  /* 0x00000012130f723e */ /* 0x000fca00000000ff */
[----:B------:R2:W-:Y:S01]  /*25d0*/  STS.128 [R2+UR8], R12 ;  /* 0x0000000c02007988 */ /* 0x0005e20008000c08 */
[----:B------:R3:W-:Y:S06]  /*25e0*/  MEMBAR.ALL.CTA ;  /* 0x0000000000007992 */ /* 0x0007ec0000008000 */
[----:B---3--:R-:W3:Y:S02]  /*25f0*/  FENCE.VIEW.ASYNC.S ;  /* 0x00000000000073c6 */ /* 0x008ee40000000000 */
[----:B---3--:R-:W-:Y:S06]  /*2600*/  BAR.SYNC.DEFER_BLOCKING 0x0 ;  /* 0x0000000000007b1d */ /* 0x008fec0000010000 */
[----:B------:R2:W-:Y:S01]  /*2610*/  @UP1 UTMASTG.2D [UR8], [UR20] ;  /* 0x00000008140013b5 */ /* 0x0005e20008008000 */
[----:B------:R0:W-:Y:S01]  /*2620*/  UTMACMDFLUSH ;  /* 0x00000000000079b7 */ /* 0x0001e20000000000 */
[----:B------:R-:W-:-:S04]  /*2630*/  DEPBAR.LE SB0, 0x0 ;  /* 0x000080000000791a */ /* 0x000fc80000000000 */
[----:B------:R-:W-:Y:S08]  /*2640*/  BAR.SYNC.DEFER_BLOCKING 0x0 ;  /* 0x0000000000007b1d */ /* 0x000ff00000010000 */
[----:B------:R-:W-:Y:S06]  /*2650*/  BAR.SYNC.DEFER_BLOCKING 0x0 ;  /* 0x0000000000007b1d */ /* 0x000fec0000010000 */
[----:B--2---:R-:W-:Y:S05]  /*2660*/  @P2 BRA `(.L_x_67) ;  /* 0x0000000000a02947 */ /* 0x004fea0003800000 */
[----:B------:R-:W2:Y:S01]  /*2670*/  S2UR UR5, SR_CgaCtaId ;  /* 0x00000000000579c3 */ /* 0x000ea20000008800 */
[----:B------:R-:W-:Y:S01]  /*2680*/  NOP ;  /* 0x0000000000007918 */ /* 0x000fe20000000000 */
[----:B------:R-:W-:Y:S01]  /*2690*/  UMOV UR4, 0x50 ;  /* 0x0000005000047882 */ /* 0x000fe20000000000 */
[----:B------:R-:W-:Y:S02]  /*26a0*/  IMAD.U32 R0, RZ, RZ, UR23 ;  /* 0x00000017ff007e24 */ /* 0x000fe4000f8e00ff */
[----:B------:R-:W-:Y:S02]  /*26b0*/  IMAD.MOV.U32 R3, RZ, RZ, 0x3 ;  /* 0x00000003ff037424 */ /* 0x000fe400078e00ff */
[----:B------:R-:W-:Y:S01]  /*26c0*/  IMAD.MOV.U32 R7, RZ, RZ, 0x1 ;  /* 0x00000001ff077424 */ /* 0x000fe200078e00ff */
[----:B------:R-:W-:-:S04]  /*26d0*/  LOP3.LUT R0, R0, 0xffff, RZ, 0xc0, !PT ;  /* 0x0000ffff00007812 */ /* 0x000fc800078ec0ff */
[----:B------:R-:W-:-:S05]  /*26e0*/  SHF.R.U32.HI R0, RZ, 0x5, R0 ;  /* 0x00000005ff007819 */ /* 0x000fca0000011600 */
[----:B------:R-:W-:Y:S01]  /*26f0*/  VIADD R2, R0, 0x10 ;  /* 0x0000001000027836 */ /* 0x000fe20000000000 */
[----:B------:R-:W-:Y:S01]  /*2700*/  SHF.L.U32 R0, R3, R0, RZ ;  /* 0x0000000003007219 */ /* 0x000fe200000006ff */
[----:B--2---:R-:W-:-:S03]  /*2710*/  ULEA UR6, UR5, UR4, 0x18 ;  /* 0x0000000405067291 */ /* 0x004fc6000f8ec0ff */
[----:B------:R-:W-:-:S04]  /*2720*/  SHF.L.U32 R3, R7, R2, RZ ;  /* 0x0000000207037219 */ /* 0x000fc800000006ff */
[----:B------:R-:W-:Y:S02]  /*2730*/  LOP3.LUT R0, R3, R0, RZ, 0xfc, !PT ;  /* 0x0000000003007212 */ /* 0x000fe400078efcff */
[----:B------:R-:W2:Y:S02]  /*2740*/  LDS R5, [UR6] ;  /* 0x00000006ff057984 */ /* 0x000ea40008000800 */
[C---:B------:R-:W-:Y:S02]  /*2750*/  LOP3.LUT R2, R0.reuse, 0xffff, RZ, 0xc0, !PT ;  /* 0x0000ffff00027812 */ /* 0x040fe400078ec0ff */
[----:B--2---:R-:W-:-:S04]  /*2760*/  LOP3.LUT R3, R0, 0xffff, R5, 0x80, !PT ;  /* 0x0000ffff00037812 */ /* 0x004fc800078e8005 */
[----:B------:R-:W-:-:S13]  /*2770*/  ISETP.NE.AND P0, PT, R3, R2, PT ;  /* 0x000000020300720c */ /* 0x000fda0003f05270 */
[----:B------:R-:W-:Y:S05]  /*2780*/  @P0 BRA `(.L_x_68) ;  /* 0x0000000000500947 */ /* 0x000fea0003800000 */
[----:B------:R-:W-:Y:S02]  /*2790*/  SHF.R.U32.HI R5, RZ, 0x10, R5 ;  /* 0x00000010ff057819 */ /* 0x000fe40000011605 */
[----:B------:R-:W-:-:S04]  /*27a0*/  SHF.R.U32.HI R2, RZ, 0x10, R0 ;  /* 0x00000010ff027819 */ /* 0x000fc80000011600 */
[----:B------:R-:W-:-:S04]  /*27b0*/  LOP3.LUT R5, R5, R2, RZ, 0xc0, !PT ;  /* 0x0000000205057212 */ /* 0x000fc800078ec0ff */
[----:B------:R-:W-:-:S13]  /*27c0*/  ISETP.NE.AND P0, PT, R5, R2, PT ;  /* 0x000000020500720c */ /* 0x000fda0003f05270 */
[----:B------:R-:W-:Y:S05]  /*27d0*/  @P0 BRA `(.L_x_69) ;  /* 0x0000000000300947 */ /* 0x000fea0003800000 */
[----:B------:R-:W-:Y:S01]  /*27e0*/  R2UR UR4, R0 ;  /* 0x00000000000472ca */ /* 0x000fe200000e0000 */
[----:B------:R-:W-:Y:S01]  /*27f0*/  VOTEU.ANY UR5, UPT, PT ;  /* 0x0000000000057886 */ /* 0x000fe200038e0100 */
[----:B------:R-:W2:Y:S01]  /*2800*/  S2R R0, SR_LANEID ;  /* 0x0000000000007919 */ /* 0x000ea20000000000 */
[----:B------:R-:W-:-:S10]  /*2810*/  UFLO.U32 UR5, UR5 ;  /* 0x00000005000572bd */ /* 0x000fd400080e0000 */
[----:B------:R-:W-:-:S06]  /*2820*/  ULOP3.LUT UR4, URZ, UR4, URZ, 0x33, !UPT ;  /* 0x00000004ff047292 */ /* 0x000fcc000f8e33ff */
[----:B------:R-:W-:-:S04]  /*2830*/  IMAD.U32 R2, RZ, RZ, UR4 ;  /* 0x00000004ff027e24 */ /* 0x000fc8000f8e00ff */
[----:B------:R-:W3:Y:S02]  /*2840*/  REDUX UR7, R2 ;  /* 0x00000000020773c4 */ /* 0x000ee40000000000 */
[----:B------:R4:W-:Y:S01]  /*2850*/  UTCATOMSWS.AND URZ, UR4 ;  /* 0x0000000400ff79e3 */ /* 0x0009e20008000000 */
[----:B--2---:R-:W-:Y:S01]  /*2860*/  ISETP.EQ.U32.AND P0, PT, R0, UR5, PT ;  /* 0x0000000500007c0c */ /* 0x004fe2000bf02070 */
[----:B---3--:R-:W-:-:S12]  /*2870*/  IMAD.U32 R0, RZ, RZ, UR7 ;  /* 0x00000007ff007e24 */ /* 0x008fd8000f8e00ff */
[----:B------:R4:W-:Y:S01]  /*2880*/  @P0 ATOMS.AND RZ, [UR6], R0 ;  /* 0x00000000ffff098c */ /* 0x0009e2000a800006 */
[----:B------:R-:W-:Y:S05]  /*2890*/  BRA `(.L_x_67) ;  /* 0x0000000000147947 */ /* 0x000fea0003800000 */
.L_x_69:
[----:B------:R-:W-:-:S07]  /*28a0*/  MOV R2, 0x28c0 ;  /* 0x000028c000027802 */ /* 0x000fce0000000f00 */
[----:B-1----:R-:W-:Y:S05]  /*28b0*/  CALL.REL.NOINC `($__internal_0_$__cuda_sm10x_tcgen05_guardrail_trap_col_being_dealloced_not_returned_by_alloc) ;  /* 0x0000000000447944 */ /* 0x002fea0003c00000 */
[----:B------:R-:W-:Y:S05]  /*28c0*/  BRA `(.L_x_67) ;  /* 0x0000000000087947 */ /* 0x000fea0003800000 */
.L_x_68:
[----:B------:R-:W-:-:S07]  /*28d0*/  MOV R2, 0x28f0 ;  /* 0x000028f000027802 */ /* 0x000fce0000000f00 */
[----:B-1----:R-:W-:Y:S05]  /*28e0*/  CALL.REL.NOINC `($__internal_2_$__cuda_sm10x_tcgen05_guardrail_trap_unallocated_columns_being_dealloced) ;  /* 0x0000000000507944 */ /* 0x002fea0003c00000 */
.L_x_67:
[----:B------:R-:W-:Y:S01]  /*28f0*/  NOP ;  /* 0x0000000000007918 */ /* 0x000fe20000000000 */
[----:B----4-:R-:W-:Y:S05]  /*2900*/  EXIT ;  /* 0x000000000000794d */ /* 0x010fea0003800000 */
.L_x_56:
[----:B------:R-:W2:Y:S02]  /*2910*/  SYNCS.PHASECHK.TRANS64.TRYWAIT P0, [UR8+0x8000], RZ ;  /* 0x008000ffff0075a7 */ /* 0x000ea40008001108 */
[----:B--2---:R-:W-:Y:S05]  /*2920*/  @!P0 BRA `(.L_x_56) ;  /* 0xfffffffc00f88947 */ /* 0x004fea000383ffff */
[----:B------:R-:W-:Y:S05]  /*2930*/  BRA `(.L_x_70) ;  /* 0xfffffff000647947 */ /* 0x000fea000383ffff */
.L_x_58:
[----:B------:R-:W2:Y:S02]  /*2940*/  SYNCS.PHASECHK.TRANS64.TRYWAIT P1, [UR8+0x8010], RZ ;  /* 0x008010ffff0075a7 */ /* 0x000ea40008021108 */
[----:B--2---:R-:W-:Y:S05]  /*2950*/  @!P1 BRA `(.L_x_58) ;  /* 0xfffffffc00f89947 */ /* 0x004fea000383ffff */
[----:B------:R-:W-:Y:S05]  /*2960*/  BRA `(.L_x_71) ;  /* 0xfffffff400007947 */ /* 0x000fea000383ffff */
.L_x_59:
[----:B------:R-:W3:Y:S02]  /*2970*/  SYNCS.PHASECHK.TRANS64.TRYWAIT P0, [UR28+0x8000], R2 ;  /* 0x00800002ff0075a7 */ /* 0x000ee4000800111c */
[----:B---3--:R-:W-:Y:S05]  /*2980*/  @!P0 BRA `(.L_x_59) ;  /* 0xfffffffc00f88947 */ /* 0x008fea000383ffff */
[----:B------:R-:W-:Y:S05]  /*2990*/  BRA `(.L_x_72) ;  /* 0xfffffff4007c7947 */ /* 0x000fea000383ffff */
.L_x_61:
[----:B------:R-:W3:Y:S02]  /*29a0*/  SYNCS.PHASECHK.TRANS64.TRYWAIT P0, [UR28+0x8010], R2 ;  /* 0x00801002ff0075a7 */ /* 0x000ee4000800111c */
[----:B---3--:R-:W-:Y:S05]  /*29b0*/  @!P0 BRA `(.L_x_61) ;  /* 0xfffffffc00f88947 */ /* 0x008fea000383ffff */
[----:B------:R-:W-:Y:S05]  /*29c0*/  BRA `(.L_x_73) ;  /* 0xfffffff800247947 */ /* 0x000fea000383ffff */
        .weak           $__internal_0_$__cuda_sm10x_tcgen05_guardrail_trap_col_being_dealloced_not_returned_by_alloc
        .type           $__internal_0_$__cuda_sm10x_tcgen05_guardrail_trap_col_being_dealloced_not_returned_by_alloc,@function
        .size           $__internal_0_$__cuda_sm10x_tcgen05_guardrail_trap_col_being_dealloced_not_returned_by_alloc,($__internal_1_$__cuda_sm10x_tcgen05_guardrail_trap_phase_invalid_during_alloc - $__internal_0_$__cuda_sm10x_tcgen05_guardrail_trap_col_being_dealloced_not_returned_by_alloc)
$__internal_0_$__cuda_sm10x_tcgen05_guardrail_trap_col_being_dealloced_not_returned_by_alloc:
[----:B------:R-:W-:Y:S05]  /*29d0*/  BPT.TRAP 0x1 ;  /* 0x000000040000795c */ /* 0x000fea0000300000 */
[----:B------:R-:W-:-:S04]  /*29e0*/  IMAD.MOV.U32 R3, RZ, RZ, 0x0 ;  /* 0x00000000ff037424 */ /* 0x000fc800078e00ff */
[----:B------:R-:W-:Y:S05]  /*29f0*/  RET.REL.NODEC R2 `(gluon_tcgen05) ;  /* 0xffffffd402807950 */ /* 0x000fea0003c3ffff */
        .weak           $__internal_1_$__cuda_sm10x_tcgen05_guardrail_trap_phase_invalid_during_alloc
        .type           $__internal_1_$__cuda_sm10x_tcgen05_guardrail_trap_phase_invalid_during_alloc,@function
        .size           $__internal_1_$__cuda_sm10x_tcgen05_guardrail_trap_phase_invalid_during_alloc,($__internal_2_$__cuda_sm10x_tcgen05_guardrail_trap_unallocated_columns_being_dealloced - $__internal_1_$__cuda_sm10x_tcgen05_guardrail_trap_phase_invalid_during_alloc)
$__internal_1_$__cuda_sm10x_tcgen05_guardrail_trap_phase_invalid_during_alloc:
[----:B------:R-:W-:Y:S05]  /*2a00*/  BPT.TRAP 0x1 ;  /* 0x000000040000795c */ /* 0x000fea0000300000 */
[----:B------:R-:W-:-:S04]  /*2a10*/  IMAD.MOV.U32 R3, RZ, RZ, 0x0 ;  /* 0x00000000ff037424 */ /* 0x000fc800078e00ff */
[----:B------:R-:W-:Y:S05]  /*2a20*/  RET.REL.NODEC R2 `(gluon_tcgen05) ;  /* 0xffffffd402747950 */ /* 0x000fea0003c3ffff */
        .weak           $__internal_2_$__cuda_sm10x_tcgen05_guardrail_trap_unallocated_columns_being_dealloced
        .type           $__internal_2_$__cuda_sm10x_tcgen05_guardrail_trap_unallocated_columns_being_dealloced,@function
        .size           $__internal_2_$__cuda_sm10x_tcgen05_guardrail_trap_unallocated_columns_being_dealloced,(.L_x_77 - $__internal_2_$__cuda_sm10x_tcgen05_guardrail_trap_unallocated_columns_being_dealloced)
$__internal_2_$__cuda_sm10x_tcgen05_guardrail_trap_unallocated_columns_being_dealloced:
[----:B------:R-:W-:Y:S05]  /*2a30*/  BPT.TRAP 0x1 ;  /* 0x000000040000795c */ /* 0x000fea0000300000 */
[----:B------:R-:W-:-:S04]  /*2a40*/  IMAD.MOV.U32 R3, RZ, RZ, 0x0 ;  /* 0x00000000ff037424 */ /* 0x000fc800078e00ff */
[----:B------:R-:W-:Y:S05]  /*2a50*/  RET.REL.NODEC R2 `(gluon_tcgen05) ;  /* 0xffffffd402687950 */ /* 0x000fea0003c3ffff */
.L_x_74:
[----:B------:R-:W-:-:S00]  /*2a60*/  BRA `(.L_x_74) ;  /* 0xfffffffc00fc7947 */ /* 0x000fc0000383ffff */
[----:B------:R-:W-:-:S00]  /*2a70*/  NOP ;  /* 0x0000000000007918 */ /* 0x000fc00000000000 */
        /* <DEDUP_REMOVED lines=8> */
.L_x_77:


//--------------------- .nv.shared.gluon_tcgen05  --------------------------
	.section	.nv.shared.gluon_tcgen05,"aw",@nobits
	.sectionflags	@""
	.align	16
	.zero		1024


//--------------------- .nv.shared.reserved.0     --------------------------
	.section	.nv.shared.reserved.0,"aw",@nobits
	.align	8
	.weak		__nv_reservedSMEM_offset_0_alias
	.size		__nv_reservedSMEM_offset_0_alias, 0, 64
	.other		__nv_reservedSMEM_offset_0_alias,@"STO_CUDA_RESERVED_SHARED STV_DEFAULT"
__nv_reservedSMEM_offset_0_alias:
	.zero		0
.nv.shared.reserved.0:
	.zero		64
	.weak		__nv_reservedSMEM_allocation_phase
	.type		__nv_reservedSMEM_allocation_phase,@object
	.size		__nv_reservedSMEM_allocation_phase,(.L_0 - __nv_reservedSMEM_allocation_phase)
__nv_reservedSMEM_allocation_phase:
	.zero		1
.L_0:
	.zero		7
	.weak		__nv_reservedSMEM_devtool_atexit_pc
	.type		__nv_reservedSMEM_devtool_atexit_pc,@object
	.size		__nv_reservedSMEM_devtool_atexit_pc,(__nv_reservedSMEM_allocation_mask - __nv_reservedSMEM_devtool_atexit_pc)
__nv_reservedSMEM_devtool_atexit_pc:
	.zero		8
	.weak		__nv_reservedSMEM_allocation_mask
	.type		__nv_reservedSMEM_allocation_mask,@object
	.size		__nv_reservedSMEM_allocation_mask,(.L_2 - __nv_reservedSMEM_allocation_mask)
__nv_reservedSMEM_allocation_mask:
	.zero		4
.L_2:


//--------------------- .nv.constant0.gluon_tcgen05 --------------------------
	.section	.nv.constant0.gluon_tcgen05,"a",@progbits
	.sectionflags	@""
	.align	4
.nv.constant0.gluon_tcgen05:
	.zero		976


//--------------------- SYMBOLS --------------------------

	.type		.nv.reservedSmem.offset0,@object
	.size		.nv.reservedSmem.offset0,0x4
	.type		.nv.reservedSmem.cap,@object
	.size		.nv.reservedSmem.cap,0x4
